	.target	sm_100a

	.elftype	@"ET_EXEC"


//--------------------- .note.nv.tkinfo           --------------------------
	.section	.note.nv.tkinfo,"",@"SHT_NOTE"
	.sectionflags	@"SHF_NOTE_NV_TKINFO"
	.tkinfo
        /*0018*/ 	.word	0x00000002
        /*0030*/ 	.string	""
        /*0030*/ 	.string	"ptxas"
        /*0030*/ 	.string	"Cuda compilation tools, release 13.0, V13.0.88"
        /*0030*/ 	.string	"Build cuda_13.0.r13.0/compiler.36424714_0"
        /*0030*/ 	.string	"-arch sm_100a -m 64 "



//--------------------- .note.nv.cuinfo           --------------------------
	.section	.note.nv.cuinfo,"",@"SHT_NOTE"
	.sectionflags	@"SHF_NOTE_NV_CUINFO"
        /*0018*/ 	.short	0x0002
        /*001a*/ 	.short	0x0064
        /*001c*/ 	.short	0x0082
	.zero		2


//--------------------- .nv.info                  --------------------------
	.section	.nv.info,"",@"SHT_CUDA_INFO"
	.align	4


	//----- nvinfo : EIATTR_REGCOUNT
	.align		4
        /*0000*/ 	.byte	0x04, 0x2f
        /*0002*/ 	.short	(.L_19 - .L_18)
	.align		4
.L_18:
        /*0004*/ 	.word	index@(_ZN7cutlass13device_kernelINS_4gemm6kernel13GemmUniversalIN4cute5tupleIJiiiiEEENS1_10collective13CollectiveMmaINS1_35MainloopSm100TmaUmmaWarpSpecializedILi21ELi2ELi4ENS5_IJNS4_1CILi1EEESB_SB_EEEEENS5_IJNSA_ILi64EEENSA_ILi96EEENSA_ILi32EEEEEENS_6half_tENS5_IJlSB_lEEESI_SJ_NS4_8TiledMMAINS4_8MMA_AtomIJNS4_20SM100_MMA_F16BF16_SSISI_SI_fLi64ELi96ELNS4_4UMMA5MajorE0ELSO_0ELNSN_7ScaleInE0ELSP_0EEEEEENS4_6LayoutISC_NS5_IJNSA_ILi0EEEST_ST_EEEEENS5_IJNS4_10UnderscoreESW_SW_EEEEENS4_13SM90_TMA_LOADENS4_14ComposedLayoutINS4_7SwizzleILi2ELi4ELi3EEENS4_18smem_ptr_flag_bitsILi16EEENSS_INS5_IJNSA_ILi8EEESG_EEENS5_IJSG_SB_EEEEEEEvNS4_8identityESZ_S19_vS1A_EENS_8epilogue10collective18CollectiveEpilogueINS1C_23Sm100TmaWarpSpecializedILi3ELi2ELi16ELb1ELb0EEEJSH_NS5_IJNSS_ISE_SB_EENSS_ISG_SB_EEEEESI_SJ_SI_SJ_NS1C_6fusion15FusionCallbacksIS1G_NS1K_17LinearCombinationISI_fSI_fLNS_15FloatRoundStyleE2EEESH_S1J_JEEENS4_5SM1004TMEM4LOAD26SM100_TMEM_LOAD_16dp256b4xESZ_S19_NS4_17SM75_U32x4_LDSM_NENS4_14SM90_TMA_STOREES19_NS4_17SM90_U32x4_STSM_NENS4_39AutoVectorizingCopyWithAssumedAlignmentILi128EEEEEEvvEEEEvNT_6ParamsE)
        /*0008*/ 	.word	0x00000058


	//----- nvinfo : EIATTR_FRAME_SIZE
	.align		4
.L_19:
        /*000c*/ 	.byte	0x04, 0x11
        /*000e*/ 	.short	(.L_21 - .L_20)
	.align		4
.L_20:
        /*0010*/ 	.word	index@($__internal_2_$__cuda_sm10x_tcgen05_guardrail_trap_unallocated_columns_being_dealloced)
        /*0014*/ 	.word	0x00000000


	//----- nvinfo : EIATTR_FRAME_SIZE
	.align		4
.L_21:
        /*0018*/ 	.byte	0x04, 0x11
        /*001a*/ 	.short	(.L_23 - .L_22)
	.align		4
.L_22:
        /*001c*/ 	.word	index@($__internal_1_$__cuda_sm10x_tcgen05_guardrail_trap_phase_invalid_during_alloc)
        /*0020*/ 	.word	0x00000000


	//----- nvinfo : EIATTR_FRAME_SIZE
	.align		4
.L_23:
        /*0024*/ 	.byte	0x04, 0x11
        /*0026*/ 	.short	(.L_25 - .L_24)
	.align		4
.L_24:
        /*0028*/ 	.word	index@($__internal_0_$__cuda_sm10x_tcgen05_guardrail_trap_col_being_dealloced_not_returned_by_alloc)
        /*002c*/ 	.word	0x00000000


	//----- nvinfo : EIATTR_FRAME_SIZE
	.align		4
.L_25:
        /*0030*/ 	.byte	0x04, 0x11
        /*0032*/ 	.short	(.L_27 - .L_26)
	.align		4
.L_26:
        /*0034*/ 	.word	index@(_ZN7cutlass13device_kernelINS_4gemm6kernel13GemmUniversalIN4cute5tupleIJiiiiEEENS1_10collective13CollectiveMmaINS1_35MainloopSm100TmaUmmaWarpSpecializedILi21ELi2ELi4ENS5_IJNS4_1CILi1EEESB_SB_EEEEENS5_IJNSA_ILi64EEENSA_ILi96EEENSA_ILi32EEEEEENS_6half_tENS5_IJlSB_lEEESI_SJ_NS4_8TiledMMAINS4_8MMA_AtomIJNS4_20SM100_MMA_F16BF16_SSISI_SI_fLi64ELi96ELNS4_4UMMA5MajorE0ELSO_0ELNSN_7ScaleInE0ELSP_0EEEEEENS4_6LayoutISC_NS5_IJNSA_ILi0EEEST_ST_EEEEENS5_IJNS4_10UnderscoreESW_SW_EEEEENS4_13SM90_TMA_LOADENS4_14ComposedLayoutINS4_7SwizzleILi2ELi4ELi3EEENS4_18smem_ptr_flag_bitsILi16EEENSS_INS5_IJNSA_ILi8EEESG_EEENS5_IJSG_SB_EEEEEEEvNS4_8identityESZ_S19_vS1A_EENS_8epilogue10collective18CollectiveEpilogueINS1C_23Sm100TmaWarpSpecializedILi3ELi2ELi16ELb1ELb0EEEJSH_NS5_IJNSS_ISE_SB_EENSS_ISG_SB_EEEEESI_SJ_SI_SJ_NS1C_6fusion15FusionCallbacksIS1G_NS1K_17LinearCombinationISI_fSI_fLNS_15FloatRoundStyleE2EEESH_S1J_JEEENS4_5SM1004TMEM4LOAD26SM100_TMEM_LOAD_16dp256b4xESZ_S19_NS4_17SM75_U32x4_LDSM_NENS4_14SM90_TMA_STOREES19_NS4_17SM90_U32x4_STSM_NENS4_39AutoVectorizingCopyWithAssumedAlignmentILi128EEEEEEvvEEEEvNT_6ParamsE)
        /*0038*/ 	.word	0x00000000


	//----- nvinfo : EIATTR_MIN_STACK_SIZE
	.align		4
.L_27:
        /*003c*/ 	.byte	0x04, 0x12
        /*003e*/ 	.short	(.L_29 - .L_28)
	.align		4
.L_28:
        /*0040*/ 	.word	index@(_ZN7cutlass13device_kernelINS_4gemm6kernel13GemmUniversalIN4cute5tupleIJiiiiEEENS1_10collective13CollectiveMmaINS1_35MainloopSm100TmaUmmaWarpSpecializedILi21ELi2ELi4ENS5_IJNS4_1CILi1EEESB_SB_EEEEENS5_IJNSA_ILi64EEENSA_ILi96EEENSA_ILi32EEEEEENS_6half_tENS5_IJlSB_lEEESI_SJ_NS4_8TiledMMAINS4_8MMA_AtomIJNS4_20SM100_MMA_F16BF16_SSISI_SI_fLi64ELi96ELNS4_4UMMA5MajorE0ELSO_0ELNSN_7ScaleInE0ELSP_0EEEEEENS4_6LayoutISC_NS5_IJNSA_ILi0EEEST_ST_EEEEENS5_IJNS4_10UnderscoreESW_SW_EEEEENS4_13SM90_TMA_LOADENS4_14ComposedLayoutINS4_7SwizzleILi2ELi4ELi3EEENS4_18smem_ptr_flag_bitsILi16EEENSS_INS5_IJNSA_ILi8EEESG_EEENS5_IJSG_SB_EEEEEEEvNS4_8identityESZ_S19_vS1A_EENS_8epilogue10collective18CollectiveEpilogueINS1C_23Sm100TmaWarpSpecializedILi3ELi2ELi16ELb1ELb0EEEJSH_NS5_IJNSS_ISE_SB_EENSS_ISG_SB_EEEEESI_SJ_SI_SJ_NS1C_6fusion15FusionCallbacksIS1G_NS1K_17LinearCombinationISI_fSI_fLNS_15FloatRoundStyleE2EEESH_S1J_JEEENS4_5SM1004TMEM4LOAD26SM100_TMEM_LOAD_16dp256b4xESZ_S19_NS4_17SM75_U32x4_LDSM_NENS4_14SM90_TMA_STOREES19_NS4_17SM90_U32x4_STSM_NENS4_39AutoVectorizingCopyWithAssumedAlignmentILi128EEEEEEvvEEEEvNT_6ParamsE)
        /*0044*/ 	.word	0x00000000
.L_29:


//--------------------- .nv.compat                --------------------------
	.section	.nv.compat,"",@"SHT_CUDA_COMPAT_INFO"
	.align	4
        /*0000*/ 	.byte	0x02, 0x09, 0x01, 0x00, 0x02, 0x02, 0x02, 0x00, 0x02, 0x05, 0x05, 0x00, 0x03, 0x07, 0x01, 0x01
        /*0010*/ 	.byte	0x02, 0x03, 0x01, 0x00, 0x02, 0x06, 0x01, 0x00, 0x04, 0x0b, 0x08, 0x00, 0x09, 0x00, 0x00, 0x00
        /*0020*/ 	.byte	0x00, 0x00, 0x00, 0x00


//--------------------- .nv.info._ZN7cutlass13device_kernelINS_4gemm6kernel13GemmUniversalIN4cute5tupleIJiiiiEEENS1_10collective13CollectiveMmaINS1_35MainloopSm100TmaUmmaWarpSpecializedILi21ELi2ELi4ENS5_IJNS4_1CILi1EEESB_SB_EEEEENS5_IJNSA_ILi64EEENSA_ILi96EEENSA_ILi32EEEEEENS_6half_tENS5_IJlSB_lEEESI_SJ_NS4_8TiledMMAINS4_8MMA_AtomIJNS4_20SM100_MMA_F16BF16_SSISI_SI_fLi64ELi96ELNS4_4UMMA5MajorE0ELSO_0ELNSN_7ScaleInE0ELSP_0EEEEEENS4_6LayoutISC_NS5_IJNSA_ILi0EEEST_ST_EEEEENS5_IJNS4_10UnderscoreESW_SW_EEEEENS4_13SM90_TMA_LOADENS4_14ComposedLayoutINS4_7SwizzleILi2ELi4ELi3EEENS4_18smem_ptr_flag_bitsILi16EEENSS_INS5_IJNSA_ILi8EEESG_EEENS5_IJSG_SB_EEEEEEEvNS4_8identityESZ_S19_vS1A_EENS_8epilogue10collective18CollectiveEpilogueINS1C_23Sm100TmaWarpSpecializedILi3ELi2ELi16ELb1ELb0EEEJSH_NS5_IJNSS_ISE_SB_EENSS_ISG_SB_EEEEESI_SJ_SI_SJ_NS1C_6fusion15FusionCallbacksIS1G_NS1K_17LinearCombinationISI_fSI_fLNS_15FloatRoundStyleE2EEESH_S1J_JEEENS4_5SM1004TMEM4LOAD26SM100_TMEM_LOAD_16dp256b4xESZ_S19_NS4_17SM75_U32x4_LDSM_NENS4_14SM90_TMA_STOREES19_NS4_17SM90_U32x4_STSM_NENS4_39AutoVectorizingCopyWithAssumedAlignmentILi128EEEEEEvvEEEEvNT_6ParamsE --------------------------
	.section	.nv.info._ZN7cutlass13device_kernelINS_4gemm6kernel13GemmUniversalIN4cute5tupleIJiiiiEEENS1_10collective13CollectiveMmaINS1_35MainloopSm100TmaUmmaWarpSpecializedILi21ELi2ELi4ENS5_IJNS4_1CILi1EEESB_SB_EEEEENS5_IJNSA_ILi64EEENSA_ILi96EEENSA_ILi32EEEEEENS_6half_tENS5_IJlSB_lEEESI_SJ_NS4_8TiledMMAINS4_8MMA_AtomIJNS4_20SM100_MMA_F16BF16_SSISI_SI_fLi64ELi96ELNS4_4UMMA5MajorE0ELSO_0ELNSN_7ScaleInE0ELSP_0EEEEEENS4_6LayoutISC_NS5_IJNSA_ILi0EEEST_ST_EEEEENS5_IJNS4_10UnderscoreESW_SW_EEEEENS4_13SM90_TMA_LOADENS4_14ComposedLayoutINS4_7SwizzleILi2ELi4ELi3EEENS4_18smem_ptr_flag_bitsILi16EEENSS_INS5_IJNSA_ILi8EEESG_EEENS5_IJSG_SB_EEEEEEEvNS4_8identityESZ_S19_vS1A_EENS_8epilogue10collective18CollectiveEpilogueINS1C_23Sm100TmaWarpSpecializedILi3ELi2ELi16ELb1ELb0EEEJSH_NS5_IJNSS_ISE_SB_EENSS_ISG_SB_EEEEESI_SJ_SI_SJ_NS1C_6fusion15FusionCallbacksIS1G_NS1K_17LinearCombinationISI_fSI_fLNS_15FloatRoundStyleE2EEESH_S1J_JEEENS4_5SM1004TMEM4LOAD26SM100_TMEM_LOAD_16dp256b4xESZ_S19_NS4_17SM75_U32x4_LDSM_NENS4_14SM90_TMA_STOREES19_NS4_17SM90_U32x4_STSM_NENS4_39AutoVectorizingCopyWithAssumedAlignmentILi128EEEEEEvvEEEEvNT_6ParamsE,"",@"SHT_CUDA_INFO"
	.sectionflags	@""
	.align	4


	//----- nvinfo : EIATTR_CUDA_API_VERSION
	.align		4
        /*0000*/ 	.byte	0x04, 0x37
        /*0002*/ 	.short	(.L_31 - .L_30)
.L_30:
        /*0004*/ 	.word	0x00000082


	//----- nvinfo : EIATTR_KPARAM_INFO
	.align		4
.L_31:
        /*0008*/ 	.byte	0x04, 0x17
        /*000a*/ 	.short	(.L_33 - .L_32)
.L_32:
        /*000c*/ 	.word	0x00000000
        /*0010*/ 	.short	0x0000
        /*0012*/ 	.short	0x0000
        /*0014*/ 	.byte	0x00, 0xf0, 0x01, 0x20


	//----- nvinfo : EIATTR_AT_ENTRY_FRAGMENTS
	.align		4
.L_33:
        /*0018*/ 	.byte	0x04, 0x4f
        /*001a*/ 	.short	(.L_35 - .L_34)


	//   ....[0]....
.L_34:
        /*001c*/ 	.word	0x00000006


	//----- nvinfo : EIATTR_RESERVED_SMEM_USED
	.align		4
.L_35:
        /*0020*/ 	.byte	0x01, 0x41
	.zero		2


	//----- nvinfo : EIATTR_SPARSE_MMA_MASK
	.align		4
        /*0024*/ 	.byte	0x03, 0x50
        /*0026*/ 	.short	0x0000


	//----- nvinfo : EIATTR_TCGEN05_1CTA_USED
	.align		4
        /*0028*/ 	.byte	0x01, 0x51
	.zero		2


	//----- nvinfo : EIATTR_MAXREG_COUNT
	.align		4
        /*002c*/ 	.byte	0x03, 0x1b
        /*002e*/ 	.short	0x00ff


	//----- nvinfo : EIATTR_NUM_BARRIERS
	.align		4
        /*0030*/ 	.byte	0x02, 0x4c
        /*0032*/ 	.byte	0x07
	.zero		1


	//----- nvinfo : EIATTR_EXTERNS
	.align		4
        /*0034*/ 	.byte	0x04, 0x0f
        /*0036*/ 	.short	(.L_37 - .L_36)


	//   ....[0]....
	.align		4
.L_36:
        /*0038*/ 	.word	index@(__assertfail)


	//----- nvinfo : EIATTR_MERCURY_ISA_VERSION
	.align		4
.L_37:
        /*003c*/ 	.byte	0x03, 0x5f
        /*003e*/ 	.short	0x0101


	//----- nvinfo : EIATTR_INT_WARP_WIDE_INSTR_OFFSETS
	.align		4
        /*0040*/ 	.byte	0x04, 0x31
        /*0042*/ 	.short	(.L_39 - .L_38)


	//   ....[0]....
.L_38:
        /*0044*/ 	.word	0x00002020


	//   ....[1]....
        /*0048*/ 	.word	0x00004370


	//   ....[2]....
        /*004c*/ 	.word	0x00004390


	//   ....[3]....
        /*0050*/ 	.word	0x000043c0


	//   ....[4]....
        /*0054*/ 	.word	0x00004cf0


	//   ....[5]....
        /*0058*/ 	.word	0x00004d60


	//   ....[6]....
        /*005c*/ 	.word	0x00004e60


	//   ....[7]....
        /*0060*/ 	.word	0x00004ef0


	//   ....[8]....
        /*0064*/ 	.word	0x000050d0


	//   ....[9]....
        /*0068*/ 	.word	0x00005230


	//----- nvinfo : EIATTR_COOP_GROUP_MASK_REGIDS
	.align		4
.L_39:
        /*006c*/ 	.byte	0x04, 0x29
        /*006e*/ 	.short	(.L_41 - .L_40)


	//   ....[0]....
.L_40:
        /*0070*/ 	.word	0xffffffff


	//   ....[1]....
        /*0074*/ 	.word	0xffffffff


	//   ....[2]....
        /*0078*/ 	.word	0xffffffff


	//   ....[3]....
        /*007c*/ 	.word	0xffffffff


	//   ....[4]....
        /*0080*/ 	.word	0xffffffff


	//   ....[5]....
        /*0084*/ 	.word	0xffffffff


	//   ....[6]....
        /*0088*/ 	.word	0xffffffff


	//   ....[7]....
        /*008c*/ 	.word	0xffffffff


	//   ....[8]....
        /*0090*/ 	.word	0xffffffff


	//   ....[9]....
        /*0094*/ 	.word	0xffffffff


	//   ....[10]....
        /*0098*/ 	.word	0xffffffff


	//   ....[11]....
        /*009c*/ 	.word	0xffffffff


	//   ....[12]....
        /*00a0*/ 	.word	0xffffffff


	//----- nvinfo : EIATTR_COOP_GROUP_INSTR_OFFSETS
	.align		4
.L_41:
        /*00a4*/ 	.byte	0x04, 0x28
        /*00a6*/ 	.short	(.L_43 - .L_42)


	//   ....[0]....
.L_42:
        /*00a8*/ 	.word	0x00000090


	//   ....[1]....
        /*00ac*/ 	.word	0x000004d0


	//   ....[2]....
        /*00b0*/ 	.word	0x00000890


	//   ....[3]....
        /*00b4*/ 	.word	0x00000a10


	//   ....[4]....
        /*00b8*/ 	.word	0x00000b10


	//   ....[5]....
        /*00bc*/ 	.word	0x00000c80


	//   ....[6]....
        /*00c0*/ 	.word	0x00000e20


	//   ....[7]....
        /*00c4*/ 	.word	0x00001f00


	//   ....[8]....
        /*00c8*/ 	.word	0x00003670


	//   ....[9]....
        /*00cc*/ 	.word	0x00003880


	//   ....[10]....
        /*00d0*/ 	.word	0x000038b0


	//   ....[11]....
        /*00d4*/ 	.word	0x00004250


	//   ....[12]....
        /*00d8*/ 	.word	0x00004480


	//----- nvinfo : EIATTR_VRC_CTA_INIT_COUNT
	.align		4
.L_43:
        /*00dc*/ 	.byte	0x02, 0x4a
        /*00de*/ 	.byte	0x80
	.zero		1


	//----- nvinfo : EIATTR_SYSCALL_OFFSETS
	.align		4
        /*00e0*/ 	.byte	0x04, 0x46
        /*00e2*/ 	.short	(.L_45 - .L_44)


	//   ....[0]....
.L_44:
        /*00e4*/ 	.word	0x00005cc0


	//   ....[1]....
        /*00e8*/ 	.word	0x00005db0


	//   ....[2]....
        /*00ec*/ 	.word	0x00006500


	//   ....[3]....
        /*00f0*/ 	.word	0x00006dc0


	//   ....[4]....
        /*00f4*/ 	.word	0x00007660


	//----- nvinfo : EIATTR_MBARRIER_INSTR_OFFSETS
	.align		4
.L_45:
        /*00f8*/ 	.byte	0x04, 0x39
        /*00fa*/ 	.short	(.L_47 - .L_46)


	//   ....[0]....
.L_46:
        /*00fc*/ 	.word	0x000005d0
        /*0100*/ 	.word	0x000000ff
        /*0104*/ 	.word	0x00000000
        /*0108*/ 	.short	0x0100
        /*010a*/ 	.byte	0x05
	.zero		1


	//   ....[1]....
        /*010c*/ 	.word	0x000005e0
        /*0110*/ 	.word	0x000000ff
        /*0114*/ 	.word	0x000000a8
        /*0118*/ 	.short	0x0100
        /*011a*/ 	.byte	0x05
	.zero		1


	//   ....[2]....
        /*011c*/ 	.word	0x000005f0
        /*0120*/ 	.word	0x000000ff
        /*0124*/ 	.word	0x00000008
        /*0128*/ 	.short	0x0100
        /*012a*/ 	.byte	0x05
	.zero		1


	//   ....[3]....
        /*012c*/ 	.word	0x00000600
        /*0130*/ 	.word	0x000000ff
        /*0134*/ 	.word	0x000000b0
        /*0138*/ 	.short	0x0100
        /*013a*/ 	.byte	0x05
	.zero		1


	//   ....[4]....
        /*013c*/ 	.word	0x00000610
        /*0140*/ 	.word	0x000000ff
        /*0144*/ 	.word	0x00000010
        /*0148*/ 	.short	0x0100
        /*014a*/ 	.byte	0x05
	.zero		1


	//   ....[5]....
        /*014c*/ 	.word	0x00000620
        /*0150*/ 	.word	0x000000ff
        /*0154*/ 	.word	0x000000b8
        /*0158*/ 	.short	0x0100
        /*015a*/ 	.byte	0x05
	.zero		1


	//   ....[6]....
        /*015c*/ 	.word	0x00000630
        /*0160*/ 	.word	0x000000ff
        /*0164*/ 	.word	0x00000018
        /*0168*/ 	.short	0x0100
        /*016a*/ 	.byte	0x05
	.zero		1


	//   ....[7]....
        /*016c*/ 	.word	0x00000640
        /*0170*/ 	.word	0x000000ff
        /*0174*/ 	.word	0x000000c0
        /*0178*/ 	.short	0x0100
        /*017a*/ 	.byte	0x05
	.zero		1


	//   ....[8]....
        /*017c*/ 	.word	0x00000650
        /*0180*/ 	.word	0x000000ff
        /*0184*/ 	.word	0x00000020
        /*0188*/ 	.short	0x0100
        /*018a*/ 	.byte	0x05
	.zero		1


	//   ....[9]....
        /*018c*/ 	.word	0x00000660
        /*0190*/ 	.word	0x000000ff
        /*0194*/ 	.word	0x000000c8
        /*0198*/ 	.short	0x0100
        /*019a*/ 	.byte	0x05
	.zero		1


	//   ....[10]....
        /*019c*/ 	.word	0x00000670
        /*01a0*/ 	.word	0x000000ff
        /*01a4*/ 	.word	0x00000028
        /*01a8*/ 	.short	0x0100
        /*01aa*/ 	.byte	0x05
	.zero		1


	//   ....[11]....
        /*01ac*/ 	.word	0x00000680
        /*01b0*/ 	.word	0x000000ff
        /*01b4*/ 	.word	0x000000d0
        /*01b8*/ 	.short	0x0100
        /*01ba*/ 	.byte	0x05
	.zero		1


	//   ....[12]....
        /*01bc*/ 	.word	0x00000690
        /*01c0*/ 	.word	0x000000ff
        /*01c4*/ 	.word	0x00000030
        /*01c8*/ 	.short	0x0100
        /*01ca*/ 	.byte	0x05
	.zero		1


	//   ....[13]....
        /*01cc*/ 	.word	0x000006a0
        /*01d0*/ 	.word	0x000000ff
        /*01d4*/ 	.word	0x000000d8
        /*01d8*/ 	.short	0x0100
        /*01da*/ 	.byte	0x05
	.zero		1


	//   ....[14]....
        /*01dc*/ 	.word	0x000006b0
        /*01e0*/ 	.word	0x000000ff
        /*01e4*/ 	.word	0x00000038
        /*01e8*/ 	.short	0x0100
        /*01ea*/ 	.byte	0x05
	.zero		1


	//   ....[15]....
        /*01ec*/ 	.word	0x000006c0
        /*01f0*/ 	.word	0x000000ff
        /*01f4*/ 	.word	0x000000e0
        /*01f8*/ 	.short	0x0100
        /*01fa*/ 	.byte	0x05
	.zero		1


	//   ....[16]....
        /*01fc*/ 	.word	0x000006d0
        /*0200*/ 	.word	0x000000ff
        /*0204*/ 	.word	0x00000040
        /*0208*/ 	.short	0x0100
        /*020a*/ 	.byte	0x05
	.zero		1


	//   ....[17]....
        /*020c*/ 	.word	0x000006e0
        /*0210*/ 	.word	0x000000ff
        /*0214*/ 	.word	0x000000e8
        /*0218*/ 	.short	0x0100
        /*021a*/ 	.byte	0x05
	.zero		1


	//   ....[18]....
        /*021c*/ 	.word	0x000006f0
        /*0220*/ 	.word	0x000000ff
        /*0224*/ 	.word	0x00000048
        /*0228*/ 	.short	0x0100
        /*022a*/ 	.byte	0x05
	.zero		1


	//   ....[19]....
        /*022c*/ 	.word	0x00000700
        /*0230*/ 	.word	0x000000ff
        /*0234*/ 	.word	0x000000f0
        /*0238*/ 	.short	0x0100
        /*023a*/ 	.byte	0x05
	.zero		1


	//   ....[20]....
        /*023c*/ 	.word	0x00000710
        /*0240*/ 	.word	0x000000ff
        /*0244*/ 	.word	0x00000050
        /*0248*/ 	.short	0x0100
        /*024a*/ 	.byte	0x05
	.zero		1


	//   ....[21]....
        /*024c*/ 	.word	0x00000720
        /*0250*/ 	.word	0x000000ff
        /*0254*/ 	.word	0x000000f8
        /*0258*/ 	.short	0x0100
        /*025a*/ 	.byte	0x05
	.zero		1


	//   ....[22]....
        /*025c*/ 	.word	0x00000730
        /*0260*/ 	.word	0x000000ff
        /*0264*/ 	.word	0x00000058
        /*0268*/ 	.short	0x0100
        /*026a*/ 	.byte	0x05
	.zero		1


	//   ....[23]....
        /*026c*/ 	.word	0x00000740
        /*0270*/ 	.word	0x000000ff
        /*0274*/ 	.word	0x00000100
        /*0278*/ 	.short	0x0100
        /*027a*/ 	.byte	0x05
	.zero		1


	//   ....[24]....
        /*027c*/ 	.word	0x00000750
        /*0280*/ 	.word	0x000000ff
        /*0284*/ 	.word	0x00000060
        /*0288*/ 	.short	0x0100
        /*028a*/ 	.byte	0x05
	.zero		1


	//   ....[25]....
        /*028c*/ 	.word	0x00000760
        /*0290*/ 	.word	0x000000ff
        /*0294*/ 	.word	0x00000108
        /*0298*/ 	.short	0x0100
        /*029a*/ 	.byte	0x05
	.zero		1


	//   ....[26]....
        /*029c*/ 	.word	0x00000770
        /*02a0*/ 	.word	0x000000ff
        /*02a4*/ 	.word	0x00000068
        /*02a8*/ 	.short	0x0100
        /*02aa*/ 	.byte	0x05
	.zero		1


	//   ....[27]....
        /*02ac*/ 	.word	0x00000780
        /*02b0*/ 	.word	0x000000ff
        /*02b4*/ 	.word	0x00000110
        /*02b8*/ 	.short	0x0100
        /*02ba*/ 	.byte	0x05
	.zero		1


	//   ....[28]....
        /*02bc*/ 	.word	0x00000790
        /*02c0*/ 	.word	0x000000ff
        /*02c4*/ 	.word	0x00000070
        /*02c8*/ 	.short	0x0100
        /*02ca*/ 	.byte	0x05
	.zero		1


	//   ....[29]....
        /*02cc*/ 	.word	0x000007a0
        /*02d0*/ 	.word	0x000000ff
        /*02d4*/ 	.word	0x00000118
        /*02d8*/ 	.short	0x0100
        /*02da*/ 	.byte	0x05
	.zero		1


	//   ....[30]....
        /*02dc*/ 	.word	0x000007b0
        /*02e0*/ 	.word	0x000000ff
        /*02e4*/ 	.word	0x00000078
        /*02e8*/ 	.short	0x0100
        /*02ea*/ 	.byte	0x05
	.zero		1


	//   ....[31]....
        /*02ec*/ 	.word	0x000007c0
        /*02f0*/ 	.word	0x000000ff
        /*02f4*/ 	.word	0x00000120
        /*02f8*/ 	.short	0x0100
        /*02fa*/ 	.byte	0x05
	.zero		1


	//   ....[32]....
        /*02fc*/ 	.word	0x000007d0
        /*0300*/ 	.word	0x000000ff
        /*0304*/ 	.word	0x00000080
        /*0308*/ 	.short	0x0100
        /*030a*/ 	.byte	0x05
	.zero		1


	//   ....[33]....
        /*030c*/ 	.word	0x000007e0
        /*0310*/ 	.word	0x000000ff
        /*0314*/ 	.word	0x00000128
        /*0318*/ 	.short	0x0100
        /*031a*/ 	.byte	0x05
	.zero		1


	//   ....[34]....
        /*031c*/ 	.word	0x000007f0
        /*0320*/ 	.word	0x000000ff
        /*0324*/ 	.word	0x00000088
        /*0328*/ 	.short	0x0100
        /*032a*/ 	.byte	0x05
	.zero		1


	//   ....[35]....
        /*032c*/ 	.word	0x00000800
        /*0330*/ 	.word	0x000000ff
        /*0334*/ 	.word	0x00000130
        /*0338*/ 	.short	0x0100
        /*033a*/ 	.byte	0x05
	.zero		1


	//   ....[36]....
        /*033c*/ 	.word	0x00000810
        /*0340*/ 	.word	0x000000ff
        /*0344*/ 	.word	0x00000090
        /*0348*/ 	.short	0x0100
        /*034a*/ 	.byte	0x05
	.zero		1


	//   ....[37]....
        /*034c*/ 	.word	0x00000820
        /*0350*/ 	.word	0x000000ff
        /*0354*/ 	.word	0x00000138
        /*0358*/ 	.short	0x0100
        /*035a*/ 	.byte	0x05
	.zero		1


	//   ....[38]....
        /*035c*/ 	.word	0x00000830
        /*0360*/ 	.word	0x000000ff
        /*0364*/ 	.word	0x00000098
        /*0368*/ 	.short	0x0100
        /*036a*/ 	.byte	0x05
	.zero		1


	//   ....[39]....
        /*036c*/ 	.word	0x00000840
        /*0370*/ 	.word	0x000000ff
        /*0374*/ 	.word	0x00000140
        /*0378*/ 	.short	0x0100
        /*037a*/ 	.byte	0x05
	.zero		1


	//   ....[40]....
        /*037c*/ 	.word	0x00000850
        /*0380*/ 	.word	0x000000ff
        /*0384*/ 	.word	0x000000a0
        /*0388*/ 	.short	0x0100
        /*038a*/ 	.byte	0x05
	.zero		1


	//   ....[41]....
        /*038c*/ 	.word	0x00000860
        /*0390*/ 	.word	0x000000ff
        /*0394*/ 	.word	0x00000148
        /*0398*/ 	.short	0x0100
        /*039a*/ 	.byte	0x05
	.zero		1


	//   ....[42]....
        /*039c*/ 	.word	0x000009a0
        /*03a0*/ 	.word	0x000000ff
        /*03a4*/ 	.word	0x00000150
        /*03a8*/ 	.short	0x0100
        /*03aa*/ 	.byte	0x07
	.zero		1


	//   ....[43]....
        /*03ac*/ 	.word	0x000009b0
        /*03b0*/ 	.word	0x000000ff
        /*03b4*/ 	.word	0x00000168
        /*03b8*/ 	.short	0x0100
        /*03ba*/ 	.byte	0x07
	.zero		1


	//   ....[44]....
        /*03bc*/ 	.word	0x000009c0
        /*03c0*/ 	.word	0x000000ff
        /*03c4*/ 	.word	0x00000158
        /*03c8*/ 	.short	0x0100
        /*03ca*/ 	.byte	0x07
	.zero		1


	//   ....[45]....
        /*03cc*/ 	.word	0x000009d0
        /*03d0*/ 	.word	0x000000ff
        /*03d4*/ 	.word	0x00000170
        /*03d8*/ 	.short	0x0100
        /*03da*/ 	.byte	0x07
	.zero		1


	//   ....[46]....
        /*03dc*/ 	.word	0x000009e0
        /*03e0*/ 	.word	0x000000ff
        /*03e4*/ 	.word	0x00000160
        /*03e8*/ 	.short	0x0100
        /*03ea*/ 	.byte	0x07
	.zero		1


	//   ....[47]....
        /*03ec*/ 	.word	0x000009f0
        /*03f0*/ 	.word	0x000000ff
        /*03f4*/ 	.word	0x00000178
        /*03f8*/ 	.short	0x0100
        /*03fa*/ 	.byte	0x07
	.zero		1


	//   ....[48]....
        /*03fc*/ 	.word	0x00000ae0
        /*0400*/ 	.word	0x000000ff
        /*0404*/ 	.word	0x00000180
        /*0408*/ 	.short	0x0100
        /*040a*/ 	.byte	0x05
	.zero		1


	//   ....[49]....
        /*040c*/ 	.word	0x00000af0
        /*0410*/ 	.word	0x000000ff
        /*0414*/ 	.word	0x00000188
        /*0418*/ 	.short	0x0100
        /*041a*/ 	.byte	0x05
	.zero		1


	//   ....[50]....
        /*041c*/ 	.word	0x00000c30
        /*0420*/ 	.word	0x000000ff
        /*0424*/ 	.word	0x00000190
        /*0428*/ 	.short	0x0100
        /*042a*/ 	.byte	0x05
	.zero		1


	//   ....[51]....
        /*042c*/ 	.word	0x00000c40
        /*0430*/ 	.word	0x000000ff
        /*0434*/ 	.word	0x000001a0
        /*0438*/ 	.short	0x0100
        /*043a*/ 	.byte	0x05
	.zero		1


	//   ....[52]....
        /*043c*/ 	.word	0x00000c50
        /*0440*/ 	.word	0x000000ff
        /*0444*/ 	.word	0x00000198
        /*0448*/ 	.short	0x0100
        /*044a*/ 	.byte	0x05
	.zero		1


	//   ....[53]....
        /*044c*/ 	.word	0x00000c60
        /*0450*/ 	.word	0x000000ff
        /*0454*/ 	.word	0x000001a8
        /*0458*/ 	.short	0x0100
        /*045a*/ 	.byte	0x05
	.zero		1


	//   ....[54]....
        /*045c*/ 	.word	0x00000d90
        /*0460*/ 	.word	0x000000ff
        /*0464*/ 	.word	0x000001b0
        /*0468*/ 	.short	0x0100
        /*046a*/ 	.byte	0x07
	.zero		1


	//   ....[55]....
        /*046c*/ 	.word	0x00000da0
        /*0470*/ 	.word	0x000000ff
        /*0474*/ 	.word	0x000001d0
        /*0478*/ 	.short	0x0100
        /*047a*/ 	.byte	0x07
	.zero		1


	//   ....[56]....
        /*047c*/ 	.word	0x00000db0
        /*0480*/ 	.word	0x000000ff
        /*0484*/ 	.word	0x000001b8
        /*0488*/ 	.short	0x0100
        /*048a*/ 	.byte	0x07
	.zero		1


	//   ....[57]....
        /*048c*/ 	.word	0x00000dc0
        /*0490*/ 	.word	0x000000ff
        /*0494*/ 	.word	0x000001d8
        /*0498*/ 	.short	0x0100
        /*049a*/ 	.byte	0x07
	.zero		1


	//   ....[58]....
        /*049c*/ 	.word	0x00000dd0
        /*04a0*/ 	.word	0x000000ff
        /*04a4*/ 	.word	0x000001c0
        /*04a8*/ 	.short	0x0100
        /*04aa*/ 	.byte	0x07
	.zero		1


	//   ....[59]....
        /*04ac*/ 	.word	0x00000de0
        /*04b0*/ 	.word	0x000000ff
        /*04b4*/ 	.word	0x000001e0
        /*04b8*/ 	.short	0x0100
        /*04ba*/ 	.byte	0x07
	.zero		1


	//   ....[60]....
        /*04bc*/ 	.word	0x00000df0
        /*04c0*/ 	.word	0x000000ff
        /*04c4*/ 	.word	0x000001c8
        /*04c8*/ 	.short	0x0100
        /*04ca*/ 	.byte	0x07
	.zero		1


	//   ....[61]....
        /*04cc*/ 	.word	0x00000e00
        /*04d0*/ 	.word	0x000000ff
        /*04d4*/ 	.word	0x000001e8
        /*04d8*/ 	.short	0x0100
        /*04da*/ 	.byte	0x07
	.zero		1


	//   ....[62]....
        /*04dc*/ 	.word	0x00000ef0
        /*04e0*/ 	.word	0x000000ff
        /*04e4*/ 	.word	0x000001f0
        /*04e8*/ 	.short	0x0100
        /*04ea*/ 	.byte	0x05
	.zero		1


	//   ....[63]....
        /*04ec*/ 	.word	0x00000f00
        /*04f0*/ 	.word	0x000000ff
        /*04f4*/ 	.word	0x00000200
        /*04f8*/ 	.short	0x0100
        /*04fa*/ 	.byte	0x05
	.zero		1


	//   ....[64]....
        /*04fc*/ 	.word	0x00000f10
        /*0500*/ 	.word	0x000000ff
        /*0504*/ 	.word	0x000001f8
        /*0508*/ 	.short	0x0100
        /*050a*/ 	.byte	0x05
	.zero		1


	//   ....[65]....
        /*050c*/ 	.word	0x00000f20
        /*0510*/ 	.word	0x000000ff
        /*0514*/ 	.word	0x00000208
        /*0518*/ 	.short	0x0100
        /*051a*/ 	.byte	0x05
	.zero		1


	//   ....[66]....
        /*051c*/ 	.word	0x00001800
        /*0520*/ 	.word	0x00000003
        /*0524*/ 	.word	0x00000200
        /*0528*/ 	.short	0x010a
        /*052a*/ 	.byte	0xff
	.zero		1


	//   ....[67]....
        /*052c*/ 	.word	0x00001830
        /*0530*/ 	.word	0x00000003
        /*0534*/ 	.word	0x000001f0
        /*0538*/ 	.short	0x0101
        /*053a*/ 	.byte	0xff
	.zero		1


	//   ....[68]....
        /*053c*/ 	.word	0x00001900
        /*0540*/ 	.word	0x000000ff
        /*0544*/ 	.word	0x000000a8
        /*0548*/ 	.short	0x010a
        /*054a*/ 	.byte	0x05
	.zero		1


	//   ....[69]....
        /*054c*/ 	.word	0x000019a0
        /*0550*/ 	.word	0x000000ff
        /*0554*/ 	.word	0x000000a8
        /*0558*/ 	.short	0x010a
        /*055a*/ 	.byte	0x21
	.zero		1


	//   ....[70]....
        /*055c*/ 	.word	0x00001af0
        /*0560*/ 	.word	0x000000ff
        /*0564*/ 	.word	0x000000a8
        /*0568*/ 	.short	0x010a
        /*056a*/ 	.byte	0x08
	.zero		1


	//   ....[71]....
        /*056c*/ 	.word	0x00001c00
        /*0570*/ 	.word	0x000000ff
        /*0574*/ 	.word	0x00000188
        /*0578*/ 	.short	0x0101
        /*057a*/ 	.byte	0x04
	.zero		1


	//   ....[72]....
        /*057c*/ 	.word	0x00001c20
        /*0580*/ 	.word	0x000000ff
        /*0584*/ 	.word	0x000000a8
        /*0588*/ 	.short	0x010a
        /*058a*/ 	.byte	0x05
	.zero		1


	//   ....[73]....
        /*058c*/ 	.word	0x00001ca0
        /*0590*/ 	.word	0x000000ff
        /*0594*/ 	.word	0x000000a8
        /*0598*/ 	.short	0x010a
        /*059a*/ 	.byte	0x11
	.zero		1


	//   ....[74]....
        /*059c*/ 	.word	0x00001df0
        /*05a0*/ 	.word	0x000000ff
        /*05a4*/ 	.word	0x000000a8
        /*05a8*/ 	.short	0x010a
        /*05aa*/ 	.byte	0x08
	.zero		1


	//   ....[75]....
        /*05ac*/ 	.word	0x00001f30
        /*05b0*/ 	.word	0x00000002
        /*05b4*/ 	.word	0x00000190
        /*05b8*/ 	.short	0x010a
        /*05ba*/ 	.byte	0xff
	.zero		1


	//   ....[76]....
        /*05bc*/ 	.word	0x00001ff0
        /*05c0*/ 	.word	0x00000002
        /*05c4*/ 	.word	0x00000000
        /*05c8*/ 	.short	0x0101
        /*05ca*/ 	.byte	0xff
	.zero		1


	//   ....[77]....
        /*05cc*/ 	.word	0x00002550
        /*05d0*/ 	.word	0x000000ff
        /*05d4*/ 	.word	0x00000000
        /*05d8*/ 	.short	0x010a
        /*05da*/ 	.byte	0x05
	.zero		1


	//   ....[78]....
        /*05dc*/ 	.word	0x000025e0
        /*05e0*/ 	.word	0x000000ff
        /*05e4*/ 	.word	0x00000000
        /*05e8*/ 	.short	0x010a
        /*05ea*/ 	.byte	0x05
	.zero		1


	//   ....[79]....
        /*05ec*/ 	.word	0x00002670
        /*05f0*/ 	.word	0x000000ff
        /*05f4*/ 	.word	0x00000000
        /*05f8*/ 	.short	0x010a
        /*05fa*/ 	.byte	0x05
	.zero		1


	//   ....[80]....
        /*05fc*/ 	.word	0x00002700
        /*0600*/ 	.word	0x000000ff
        /*0604*/ 	.word	0x00000000
        /*0608*/ 	.short	0x010a
        /*060a*/ 	.byte	0x05
	.zero		1


	//   ....[81]....
        /*060c*/ 	.word	0x00002790
        /*0610*/ 	.word	0x000000ff
        /*0614*/ 	.word	0x00000000
        /*0618*/ 	.short	0x010a
        /*061a*/ 	.byte	0x05
	.zero		1


	//   ....[82]....
        /*061c*/ 	.word	0x00002820
        /*0620*/ 	.word	0x000000ff
        /*0624*/ 	.word	0x00000000
        /*0628*/ 	.short	0x010a
        /*062a*/ 	.byte	0x05
	.zero		1


	//   ....[83]....
        /*062c*/ 	.word	0x000028b0
        /*0630*/ 	.word	0x000000ff
        /*0634*/ 	.word	0x00000000
        /*0638*/ 	.short	0x010a
        /*063a*/ 	.byte	0x05
	.zero		1


	//   ....[84]....
        /*063c*/ 	.word	0x00002940
        /*0640*/ 	.word	0x000000ff
        /*0644*/ 	.word	0x00000000
        /*0648*/ 	.short	0x010a
        /*064a*/ 	.byte	0x05
	.zero		1


	//   ....[85]....
        /*064c*/ 	.word	0x000029d0
        /*0650*/ 	.word	0x000000ff
        /*0654*/ 	.word	0x00000000
        /*0658*/ 	.short	0x010a
        /*065a*/ 	.byte	0x05
	.zero		1


	//   ....[86]....
        /*065c*/ 	.word	0x00002a60
        /*0660*/ 	.word	0x000000ff
        /*0664*/ 	.word	0x00000000
        /*0668*/ 	.short	0x010a
        /*066a*/ 	.byte	0x05
	.zero		1


	//   ....[87]....
        /*066c*/ 	.word	0x00002af0
        /*0670*/ 	.word	0x000000ff
        /*0674*/ 	.word	0x00000000
        /*0678*/ 	.short	0x010a
        /*067a*/ 	.byte	0x05
	.zero		1


	//   ....[88]....
        /*067c*/ 	.word	0x00002b80
        /*0680*/ 	.word	0x000000ff
        /*0684*/ 	.word	0x00000000
        /*0688*/ 	.short	0x010a
        /*068a*/ 	.byte	0x05
	.zero		1


	//   ....[89]....
        /*068c*/ 	.word	0x00002c10
        /*0690*/ 	.word	0x000000ff
        /*0694*/ 	.word	0x00000000
        /*0698*/ 	.short	0x010a
        /*069a*/ 	.byte	0x05
	.zero		1


	//   ....[90]....
        /*069c*/ 	.word	0x00002ca0
        /*06a0*/ 	.word	0x000000ff
        /*06a4*/ 	.word	0x00000000
        /*06a8*/ 	.short	0x010a
        /*06aa*/ 	.byte	0x05
	.zero		1


	//   ....[91]....
        /*06ac*/ 	.word	0x00002d30
        /*06b0*/ 	.word	0x000000ff
        /*06b4*/ 	.word	0x00000000
        /*06b8*/ 	.short	0x010a
        /*06ba*/ 	.byte	0x05
	.zero		1


	//   ....[92]....
        /*06bc*/ 	.word	0x00002dc0
        /*06c0*/ 	.word	0x000000ff
        /*06c4*/ 	.word	0x00000000
        /*06c8*/ 	.short	0x010a
        /*06ca*/ 	.byte	0x05
	.zero		1


	//   ....[93]....
        /*06cc*/ 	.word	0x00002e50
        /*06d0*/ 	.word	0x000000ff
        /*06d4*/ 	.word	0x00000000
        /*06d8*/ 	.short	0x010a
        /*06da*/ 	.byte	0x05
	.zero		1


	//   ....[94]....
        /*06dc*/ 	.word	0x00002ee0
        /*06e0*/ 	.word	0x000000ff
        /*06e4*/ 	.word	0x00000000
        /*06e8*/ 	.short	0x010a
        /*06ea*/ 	.byte	0x05
	.zero		1


	//   ....[95]....
        /*06ec*/ 	.word	0x00002f70
        /*06f0*/ 	.word	0x000000ff
        /*06f4*/ 	.word	0x00000000
        /*06f8*/ 	.short	0x010a
        /*06fa*/ 	.byte	0x05
	.zero		1


	//   ....[96]....
        /*06fc*/ 	.word	0x00003000
        /*0700*/ 	.word	0x000000ff
        /*0704*/ 	.word	0x00000000
        /*0708*/ 	.short	0x010a
        /*070a*/ 	.byte	0x05
	.zero		1


	//   ....[97]....
        /*070c*/ 	.word	0x000030a0
        /*0710*/ 	.word	0x00000000
        /*0714*/ 	.word	0x00000000
        /*0718*/ 	.short	0x010a
        /*071a*/ 	.byte	0xff
	.zero		1


	//   ....[98]....
        /*071c*/ 	.word	0x000031c0
        /*0720*/ 	.word	0x00000000
        /*0724*/ 	.word	0x000001f0
        /*0728*/ 	.short	0x010a
        /*072a*/ 	.byte	0xff
	.zero		1


	//   ....[99]....
        /*072c*/ 	.word	0x00003220
        /*0730*/ 	.word	0x00000004
        /*0734*/ 	.word	0x00000000
        /*0738*/ 	.short	0x0101
        /*073a*/ 	.byte	0xff
	.zero		1


	//   ....[100]....
        /*073c*/ 	.word	0x00003240
        /*0740*/ 	.word	0x000000ff
        /*0744*/ 	.word	0x000001a0
        /*0748*/ 	.short	0x010a
        /*074a*/ 	.byte	0x05
	.zero		1


	//   ....[101]....
        /*074c*/ 	.word	0x00003360
        /*0750*/ 	.word	0x00000000
        /*0754*/ 	.word	0x00000190
        /*0758*/ 	.short	0x010a
        /*075a*/ 	.byte	0xff
	.zero		1


	//   ....[102]....
        /*075c*/ 	.word	0x00003470
        /*0760*/ 	.word	0x00000000
        /*0764*/ 	.word	0x00000000
        /*0768*/ 	.short	0x0101
        /*076a*/ 	.byte	0xff
	.zero		1


	//   ....[103]....
        /*076c*/ 	.word	0x00003500
        /*0770*/ 	.word	0x000000ff
        /*0774*/ 	.word	0x000001a0
        /*0778*/ 	.short	0x0106
        /*077a*/ 	.byte	0x05
	.zero		1


	//   ....[104]....
        /*077c*/ 	.word	0x00003520
        /*0780*/ 	.word	0x000000ff
        /*0784*/ 	.word	0x000001a0
        /*0788*/ 	.short	0x010a
        /*078a*/ 	.byte	0x05
	.zero		1


	//   ....[105]....
        /*078c*/ 	.word	0x000035b0
        /*0790*/ 	.word	0x000000ff
        /*0794*/ 	.word	0x000001a0
        /*0798*/ 	.short	0x0106
        /*079a*/ 	.byte	0x04
	.zero		1


	//   ....[106]....
        /*079c*/ 	.word	0x000035f0
        /*07a0*/ 	.word	0x00000000
        /*07a4*/ 	.word	0x000001a0
        /*07a8*/ 	.short	0x010a
        /*07aa*/ 	.byte	0xff
	.zero		1


	//   ....[107]....
        /*07ac*/ 	.word	0x00003af0
        /*07b0*/ 	.word	0x00000000
        /*07b4*/ 	.word	0x00000190
        /*07b8*/ 	.short	0x010a
        /*07ba*/ 	.byte	0xff
	.zero		1


	//   ....[108]....
        /*07bc*/ 	.word	0x00003c00
        /*07c0*/ 	.word	0x00000003
        /*07c4*/ 	.word	0x00000000
        /*07c8*/ 	.short	0x0101
        /*07ca*/ 	.byte	0xff
	.zero		1


	//   ....[109]....
        /*07cc*/ 	.word	0x00003c10
        /*07d0*/ 	.word	0x000000ff
        /*07d4*/ 	.word	0x00000000
        /*07d8*/ 	.short	0x010a
        /*07da*/ 	.byte	0x05
	.zero		1


	//   ....[110]....
        /*07dc*/ 	.word	0x00003c80
        /*07e0*/ 	.word	0x000000ff
        /*07e4*/ 	.word	0x000001d0
        /*07e8*/ 	.short	0x010a
        /*07ea*/ 	.byte	0x0e
	.zero		1


	//   ....[111]....
        /*07ec*/ 	.word	0x00003d50
        /*07f0*/ 	.word	0x000000ff
        /*07f4*/ 	.word	0x00000000
        /*07f8*/ 	.short	0x010a
        /*07fa*/ 	.byte	0x07
	.zero		1


	//   ....[112]....
        /*07fc*/ 	.word	0x00003e80
        /*0800*/ 	.word	0x000000ff
        /*0804*/ 	.word	0x00000000
        /*0808*/ 	.short	0x010a
        /*080a*/ 	.byte	0x13
	.zero		1


	//   ....[113]....
        /*080c*/ 	.word	0x00004080
        /*0810*/ 	.word	0x000000ff
        /*0814*/ 	.word	0x00000000
        /*0818*/ 	.short	0x010a
        /*081a*/ 	.byte	0x05
	.zero		1


	//   ....[114]....
        /*081c*/ 	.word	0x00004110
        /*0820*/ 	.word	0x000000ff
        /*0824*/ 	.word	0x00000000
        /*0828*/ 	.short	0x010a
        /*082a*/ 	.byte	0x05
	.zero		1


	//   ....[115]....
        /*082c*/ 	.word	0x000041a0
        /*0830*/ 	.word	0x000000ff
        /*0834*/ 	.word	0x00000000
        /*0838*/ 	.short	0x010a
        /*083a*/ 	.byte	0x05
	.zero		1


	//   ....[116]....
        /*083c*/ 	.word	0x00004230
        /*0840*/ 	.word	0x000000ff
        /*0844*/ 	.word	0x00000000
        /*0848*/ 	.short	0x010a
        /*084a*/ 	.byte	0x06
	.zero		1


	//   ....[117]....
        /*084c*/ 	.word	0x000046a0
        /*0850*/ 	.word	0x00000000
        /*0854*/ 	.word	0x00000190
        /*0858*/ 	.short	0x010a
        /*085a*/ 	.byte	0xff
	.zero		1


	//   ....[118]....
        /*085c*/ 	.word	0x00004760
        /*0860*/ 	.word	0x00000000
        /*0864*/ 	.word	0x00000000
        /*0868*/ 	.short	0x0101
        /*086a*/ 	.byte	0xff
	.zero		1


	//   ....[119]....
        /*086c*/ 	.word	0x00004a80
        /*0870*/ 	.word	0x000000ff
        /*0874*/ 	.word	0x00000188
        /*0878*/ 	.short	0x010a
        /*087a*/ 	.byte	0x07
	.zero		1


	//   ....[120]....
        /*087c*/ 	.word	0x00004c70
        /*0880*/ 	.word	0x000000ff
        /*0884*/ 	.word	0x00000168
        /*0888*/ 	.short	0x010a
        /*088a*/ 	.byte	0x07
	.zero		1


	//   ....[121]....
        /*088c*/ 	.word	0x00004e00
        /*0890*/ 	.word	0x000000ff
        /*0894*/ 	.word	0x00000150
        /*0898*/ 	.short	0x010b
        /*089a*/ 	.byte	0x07
	.zero		1


	//   ....[122]....
        /*089c*/ 	.word	0x00004e10
        /*08a0*/ 	.word	0x000000ff
        /*08a4*/ 	.word	0x00000000
        /*08a8*/ 	.short	0x0101
        /*08aa*/ 	.byte	0x08
	.zero		1


	//   ....[123]....
        /*08ac*/ 	.word	0x00004e20
        /*08b0*/ 	.word	0x000000ff
        /*08b4*/ 	.word	0x00000170
        /*08b8*/ 	.short	0x010a
        /*08ba*/ 	.byte	0x07
	.zero		1


	//   ....[124]....
        /*08bc*/ 	.word	0x00004fc0
        /*08c0*/ 	.word	0x000000ff
        /*08c4*/ 	.word	0x00000158
        /*08c8*/ 	.short	0x010b
        /*08ca*/ 	.byte	0x07
	.zero		1


	//   ....[125]....
        /*08cc*/ 	.word	0x00005030
        /*08d0*/ 	.word	0x000000ff
        /*08d4*/ 	.word	0x00000000
        /*08d8*/ 	.short	0x0101
        /*08da*/ 	.byte	0x08
	.zero		1


	//   ....[126]....
        /*08dc*/ 	.word	0x00005060
        /*08e0*/ 	.word	0x000000ff
        /*08e4*/ 	.word	0x00000178
        /*08e8*/ 	.short	0x010a
        /*08ea*/ 	.byte	0x07
	.zero		1


	//   ....[127]....
        /*08ec*/ 	.word	0x00005270
        /*08f0*/ 	.word	0x000000ff
        /*08f4*/ 	.word	0x00000160
        /*08f8*/ 	.short	0x010b
        /*08fa*/ 	.byte	0x07
	.zero		1


	//   ....[128]....
        /*08fc*/ 	.word	0x00005290
        /*0900*/ 	.word	0x000000ff
        /*0904*/ 	.word	0x00000000
        /*0908*/ 	.short	0x0101
        /*090a*/ 	.byte	0x0d
	.zero		1


	//   ....[129]....
        /*090c*/ 	.word	0x000052c0
        /*0910*/ 	.word	0x000000ff
        /*0914*/ 	.word	0x00000168
        /*0918*/ 	.short	0x010a
        /*091a*/ 	.byte	0x07
	.zero		1


	//   ....[130]....
        /*091c*/ 	.word	0x000052e0
        /*0920*/ 	.word	0x000000ff
        /*0924*/ 	.word	0x00000170
        /*0928*/ 	.short	0x010a
        /*092a*/ 	.byte	0x07
	.zero		1


	//   ....[131]....
        /*092c*/ 	.word	0x00005320
        /*0930*/ 	.word	0x00000000
        /*0934*/ 	.word	0x00000178
        /*0938*/ 	.short	0x010a
        /*093a*/ 	.byte	0xff
	.zero		1


	//   ....[132]....
        /*093c*/ 	.word	0x00005680
        /*0940*/ 	.word	0x00000000
        /*0944*/ 	.word	0x00000190
        /*0948*/ 	.short	0x010a
        /*094a*/ 	.byte	0xff
	.zero		1


	//   ....[133]....
        /*094c*/ 	.word	0x00005790
        /*0950*/ 	.word	0x00000000
        /*0954*/ 	.word	0x00000000
        /*0958*/ 	.short	0x0101
        /*095a*/ 	.byte	0xff
	.zero		1


	//   ....[134]....
        /*095c*/ 	.word	0x000061e0
        /*0960*/ 	.word	0x000000ff
        /*0964*/ 	.word	0x00000150
        /*0968*/ 	.short	0x010a
        /*096a*/ 	.byte	0x30
	.zero		1


	//   ....[135]....
        /*096c*/ 	.word	0x00006250
        /*0970*/ 	.word	0x0000004f
        /*0974*/ 	.word	0x000001b0
        /*0978*/ 	.short	0x010a
        /*097a*/ 	.byte	0xff
	.zero		1


	//   ....[136]....
        /*097c*/ 	.word	0x00006300
        /*0980*/ 	.word	0x000000ff
        /*0984*/ 	.word	0x00000150
        /*0988*/ 	.short	0x010a
        /*098a*/ 	.byte	0x30
	.zero		1


	//   ....[137]....
        /*098c*/ 	.word	0x000063e0
        /*0990*/ 	.word	0x0000004f
        /*0994*/ 	.word	0x000001b0
        /*0998*/ 	.short	0x010a
        /*099a*/ 	.byte	0xff
	.zero		1


	//   ....[138]....
        /*099c*/ 	.word	0x00006b20
        /*09a0*/ 	.word	0x00000000
        /*09a4*/ 	.word	0x00000000
        /*09a8*/ 	.short	0x0101
        /*09aa*/ 	.byte	0xff
	.zero		1


	//   ....[139]....
        /*09ac*/ 	.word	0x00006b30
        /*09b0*/ 	.word	0x00000003
        /*09b4*/ 	.word	0x00000150
        /*09b8*/ 	.short	0x010a
        /*09ba*/ 	.byte	0xff
	.zero		1


	//   ....[140]....
        /*09bc*/ 	.word	0x00006bf0
        /*09c0*/ 	.word	0x00000003
        /*09c4*/ 	.word	0x00000150
        /*09c8*/ 	.short	0x010a
        /*09ca*/ 	.byte	0xff
	.zero		1


	//   ....[141]....
        /*09cc*/ 	.word	0x000073c0
        /*09d0*/ 	.word	0x00000000
        /*09d4*/ 	.word	0x00000000
        /*09d8*/ 	.short	0x0101
        /*09da*/ 	.byte	0xff
	.zero		1


	//   ....[142]....
        /*09dc*/ 	.word	0x000073d0
        /*09e0*/ 	.word	0x00000004
        /*09e4*/ 	.word	0x00000150
        /*09e8*/ 	.short	0x010a
        /*09ea*/ 	.byte	0xff
	.zero		1


	//   ....[143]....
        /*09ec*/ 	.word	0x00007490
        /*09f0*/ 	.word	0x00000004
        /*09f4*/ 	.word	0x00000150
        /*09f8*/ 	.short	0x010a
        /*09fa*/ 	.byte	0xff
	.zero		1


	//   ....[144]....
        /*09fc*/ 	.word	0x000077d0
        /*0a00*/ 	.word	0x000000ff
        /*0a04*/ 	.word	0x00000000
        /*0a08*/ 	.short	0x0101
        /*0a0a*/ 	.byte	0x05
	.zero		1


	//   ....[145]....
        /*0a0c*/ 	.word	0x00007cb0
        /*0a10*/ 	.word	0x00000003
        /*0a14*/ 	.word	0x00000000
        /*0a18*/ 	.short	0x0101
        /*0a1a*/ 	.byte	0xff
	.zero		1


	//   ....[146]....
        /*0a1c*/ 	.word	0x00007f20
        /*0a20*/ 	.word	0x000000ff
        /*0a24*/ 	.word	0x00000000
        /*0a28*/ 	.short	0x0101
        /*0a2a*/ 	.byte	0x04
	.zero		1


	//   ....[147]....
        /*0a2c*/ 	.word	0x00007f40
        /*0a30*/ 	.word	0x00000003
        /*0a34*/ 	.word	0x00000200
        /*0a38*/ 	.short	0x010a
        /*0a3a*/ 	.byte	0xff
	.zero		1


	//   ....[148]....
        /*0a3c*/ 	.word	0x00007fa0
        /*0a40*/ 	.word	0x00000002
        /*0a44*/ 	.word	0x000000a8
        /*0a48*/ 	.short	0x010a
        /*0a4a*/ 	.byte	0xff
	.zero		1


	//   ....[149]....
        /*0a4c*/ 	.word	0x00008000
        /*0a50*/ 	.word	0x00000002
        /*0a54*/ 	.word	0x000000a8
        /*0a58*/ 	.short	0x010a
        /*0a5a*/ 	.byte	0xff
	.zero		1


	//   ....[150]....
        /*0a5c*/ 	.word	0x00008050
        /*0a60*/ 	.word	0x00000002
        /*0a64*/ 	.word	0x00000190
        /*0a68*/ 	.short	0x010a
        /*0a6a*/ 	.byte	0xff
	.zero		1


	//   ....[151]....
        /*0a6c*/ 	.word	0x000080b0
        /*0a70*/ 	.word	0x00000000
        /*0a74*/ 	.word	0x00000000
        /*0a78*/ 	.short	0x010a
        /*0a7a*/ 	.byte	0xff
	.zero		1


	//   ....[152]....
        /*0a7c*/ 	.word	0x00008110
        /*0a80*/ 	.word	0x00000000
        /*0a84*/ 	.word	0x00000000
        /*0a88*/ 	.short	0x010a
        /*0a8a*/ 	.byte	0xff
	.zero		1


	//   ....[153]....
        /*0a8c*/ 	.word	0x00008170
        /*0a90*/ 	.word	0x00000000
        /*0a94*/ 	.word	0x00000000
        /*0a98*/ 	.short	0x010a
        /*0a9a*/ 	.byte	0xff
	.zero		1


	//   ....[154]....
        /*0a9c*/ 	.word	0x000081d0
        /*0aa0*/ 	.word	0x00000000
        /*0aa4*/ 	.word	0x00000000
        /*0aa8*/ 	.short	0x010a
        /*0aaa*/ 	.byte	0xff
	.zero		1


	//   ....[155]....
        /*0aac*/ 	.word	0x00008230
        /*0ab0*/ 	.word	0x00000000
        /*0ab4*/ 	.word	0x00000000
        /*0ab8*/ 	.short	0x010a
        /*0aba*/ 	.byte	0xff
	.zero		1


	//   ....[156]....
        /*0abc*/ 	.word	0x00008290
        /*0ac0*/ 	.word	0x00000000
        /*0ac4*/ 	.word	0x00000000
        /*0ac8*/ 	.short	0x010a
        /*0aca*/ 	.byte	0xff
	.zero		1


	//   ....[157]....
        /*0acc*/ 	.word	0x000082f0
        /*0ad0*/ 	.word	0x00000000
        /*0ad4*/ 	.word	0x00000000
        /*0ad8*/ 	.short	0x010a
        /*0ada*/ 	.byte	0xff
	.zero		1


	//   ....[158]....
        /*0adc*/ 	.word	0x00008350
        /*0ae0*/ 	.word	0x00000000
        /*0ae4*/ 	.word	0x00000000
        /*0ae8*/ 	.short	0x010a
        /*0aea*/ 	.byte	0xff
	.zero		1


	//   ....[159]....
        /*0aec*/ 	.word	0x000083b0
        /*0af0*/ 	.word	0x00000000
        /*0af4*/ 	.word	0x00000000
        /*0af8*/ 	.short	0x010a
        /*0afa*/ 	.byte	0xff
	.zero		1


	//   ....[160]....
        /*0afc*/ 	.word	0x00008410
        /*0b00*/ 	.word	0x00000000
        /*0b04*/ 	.word	0x00000000
        /*0b08*/ 	.short	0x010a
        /*0b0a*/ 	.byte	0xff
	.zero		1


	//   ....[161]....
        /*0b0c*/ 	.word	0x00008470
        /*0b10*/ 	.word	0x00000000
        /*0b14*/ 	.word	0x00000000
        /*0b18*/ 	.short	0x010a
        /*0b1a*/ 	.byte	0xff
	.zero		1


	//   ....[162]....
        /*0b1c*/ 	.word	0x000084d0
        /*0b20*/ 	.word	0x00000000
        /*0b24*/ 	.word	0x00000000
        /*0b28*/ 	.short	0x010a
        /*0b2a*/ 	.byte	0xff
	.zero		1


	//   ....[163]....
        /*0b2c*/ 	.word	0x00008530
        /*0b30*/ 	.word	0x00000000
        /*0b34*/ 	.word	0x00000000
        /*0b38*/ 	.short	0x010a
        /*0b3a*/ 	.byte	0xff
	.zero		1


	//   ....[164]....
        /*0b3c*/ 	.word	0x00008590
        /*0b40*/ 	.word	0x00000000
        /*0b44*/ 	.word	0x00000000
        /*0b48*/ 	.short	0x010a
        /*0b4a*/ 	.byte	0xff
	.zero		1


	//   ....[165]....
        /*0b4c*/ 	.word	0x000085f0
        /*0b50*/ 	.word	0x00000000
        /*0b54*/ 	.word	0x00000000
        /*0b58*/ 	.short	0x010a
        /*0b5a*/ 	.byte	0xff
	.zero		1


	//   ....[166]....
        /*0b5c*/ 	.word	0x00008650
        /*0b60*/ 	.word	0x00000000
        /*0b64*/ 	.word	0x00000000
        /*0b68*/ 	.short	0x010a
        /*0b6a*/ 	.byte	0xff
	.zero		1


	//   ....[167]....
        /*0b6c*/ 	.word	0x000086b0
        /*0b70*/ 	.word	0x00000000
        /*0b74*/ 	.word	0x00000000
        /*0b78*/ 	.short	0x010a
        /*0b7a*/ 	.byte	0xff
	.zero		1


	//   ....[168]....
        /*0b7c*/ 	.word	0x00008710
        /*0b80*/ 	.word	0x00000000
        /*0b84*/ 	.word	0x00000000
        /*0b88*/ 	.short	0x010a
        /*0b8a*/ 	.byte	0xff
	.zero		1


	//   ....[169]....
        /*0b8c*/ 	.word	0x00008770
        /*0b90*/ 	.word	0x00000000
        /*0b94*/ 	.word	0x00000000
        /*0b98*/ 	.short	0x010a
        /*0b9a*/ 	.byte	0xff
	.zero		1


	//   ....[170]....
        /*0b9c*/ 	.word	0x000087d0
        /*0ba0*/ 	.word	0x00000000
        /*0ba4*/ 	.word	0x00000000
        /*0ba8*/ 	.short	0x010a
        /*0baa*/ 	.byte	0xff
	.zero		1


	//   ....[171]....
        /*0bac*/ 	.word	0x00008820
        /*0bb0*/ 	.word	0x00000000
        /*0bb4*/ 	.word	0x000001f0
        /*0bb8*/ 	.short	0x010a
        /*0bba*/ 	.byte	0xff
	.zero		1


	//   ....[172]....
        /*0bbc*/ 	.word	0x00008880
        /*0bc0*/ 	.word	0x00000000
        /*0bc4*/ 	.word	0x000001a0
        /*0bc8*/ 	.short	0x010a
        /*0bca*/ 	.byte	0xff
	.zero		1


	//   ....[173]....
        /*0bcc*/ 	.word	0x000088d0
        /*0bd0*/ 	.word	0x00000000
        /*0bd4*/ 	.word	0x00000190
        /*0bd8*/ 	.short	0x010a
        /*0bda*/ 	.byte	0xff
	.zero		1


	//   ....[174]....
        /*0bdc*/ 	.word	0x00008930
        /*0be0*/ 	.word	0x00000000
        /*0be4*/ 	.word	0x000001a0
        /*0be8*/ 	.short	0x010a
        /*0bea*/ 	.byte	0xff
	.zero		1


	//   ....[175]....
        /*0bec*/ 	.word	0x00008980
        /*0bf0*/ 	.word	0x00000000
        /*0bf4*/ 	.word	0x00000190
        /*0bf8*/ 	.short	0x010a
        /*0bfa*/ 	.byte	0xff
	.zero		1


	//   ....[176]....
        /*0bfc*/ 	.word	0x000089e0
        /*0c00*/ 	.word	0x00000003
        /*0c04*/ 	.word	0x000001d0
        /*0c08*/ 	.short	0x010a
        /*0c0a*/ 	.byte	0xff
	.zero		1


	//   ....[177]....
        /*0c0c*/ 	.word	0x00008a40
        /*0c10*/ 	.word	0x00000000
        /*0c14*/ 	.word	0x00000000
        /*0c18*/ 	.short	0x010a
        /*0c1a*/ 	.byte	0xff
	.zero		1


	//   ....[178]....
        /*0c1c*/ 	.word	0x00008aa0
        /*0c20*/ 	.word	0x00000000
        /*0c24*/ 	.word	0x00000000
        /*0c28*/ 	.short	0x010a
        /*0c2a*/ 	.byte	0xff
	.zero		1


	//   ....[179]....
        /*0c2c*/ 	.word	0x00008b00
        /*0c30*/ 	.word	0x00000000
        /*0c34*/ 	.word	0x00000000
        /*0c38*/ 	.short	0x010a
        /*0c3a*/ 	.byte	0xff
	.zero		1


	//   ....[180]....
        /*0c3c*/ 	.word	0x00008b60
        /*0c40*/ 	.word	0x00000000
        /*0c44*/ 	.word	0x00000000
        /*0c48*/ 	.short	0x010a
        /*0c4a*/ 	.byte	0xff
	.zero		1


	//   ....[181]....
        /*0c4c*/ 	.word	0x00008bc0
        /*0c50*/ 	.word	0x00000000
        /*0c54*/ 	.word	0x00000000
        /*0c58*/ 	.short	0x010a
        /*0c5a*/ 	.byte	0xff
	.zero		1


	//   ....[182]....
        /*0c5c*/ 	.word	0x00008c10
        /*0c60*/ 	.word	0x00000000
        /*0c64*/ 	.word	0x00000190
        /*0c68*/ 	.short	0x010a
        /*0c6a*/ 	.byte	0xff
	.zero		1


	//   ....[183]....
        /*0c6c*/ 	.word	0x00008c70
        /*0c70*/ 	.word	0x00000000
        /*0c74*/ 	.word	0x00000188
        /*0c78*/ 	.short	0x010a
        /*0c7a*/ 	.byte	0xff
	.zero		1


	//   ....[184]....
        /*0c7c*/ 	.word	0x00008cd0
        /*0c80*/ 	.word	0x00000003
        /*0c84*/ 	.word	0x00000168
        /*0c88*/ 	.short	0x010a
        /*0c8a*/ 	.byte	0xff
	.zero		1


	//   ....[185]....
        /*0c8c*/ 	.word	0x00008d30
        /*0c90*/ 	.word	0x00000003
        /*0c94*/ 	.word	0x00000170
        /*0c98*/ 	.short	0x010a
        /*0c9a*/ 	.byte	0xff
	.zero		1


	//   ....[186]....
        /*0c9c*/ 	.word	0x00008d90
        /*0ca0*/ 	.word	0x00000003
        /*0ca4*/ 	.word	0x00000178
        /*0ca8*/ 	.short	0x010a
        /*0caa*/ 	.byte	0xff
	.zero		1


	//   ....[187]....
        /*0cac*/ 	.word	0x00008df0
        /*0cb0*/ 	.word	0x00000000
        /*0cb4*/ 	.word	0x00000168
        /*0cb8*/ 	.short	0x010a
        /*0cba*/ 	.byte	0xff
	.zero		1


	//   ....[188]....
        /*0cbc*/ 	.word	0x00008e50
        /*0cc0*/ 	.word	0x00000000
        /*0cc4*/ 	.word	0x00000170
        /*0cc8*/ 	.short	0x010a
        /*0cca*/ 	.byte	0xff
	.zero		1


	//   ....[189]....
        /*0ccc*/ 	.word	0x00008ea0
        /*0cd0*/ 	.word	0x00000000
        /*0cd4*/ 	.word	0x00000190
        /*0cd8*/ 	.short	0x010a
        /*0cda*/ 	.byte	0xff
	.zero		1


	//   ....[190]....
        /*0cdc*/ 	.word	0x00008f00
        /*0ce0*/ 	.word	0x00000000
        /*0ce4*/ 	.word	0x00000150
        /*0ce8*/ 	.short	0x010a
        /*0cea*/ 	.byte	0xff
	.zero		1


	//   ....[191]....
        /*0cec*/ 	.word	0x00008f50
        /*0cf0*/ 	.word	0x0000004f
        /*0cf4*/ 	.word	0x000001b0
        /*0cf8*/ 	.short	0x010a
        /*0cfa*/ 	.byte	0xff
	.zero		1


	//   ....[192]....
        /*0cfc*/ 	.word	0x00008fa0
        /*0d00*/ 	.word	0x00000003
        /*0d04*/ 	.word	0x00000150
        /*0d08*/ 	.short	0x010a
        /*0d0a*/ 	.byte	0xff
	.zero		1


	//   ....[193]....
        /*0d0c*/ 	.word	0x00008ff0
        /*0d10*/ 	.word	0x00000004
        /*0d14*/ 	.word	0x00000150
        /*0d18*/ 	.short	0x010a
        /*0d1a*/ 	.byte	0xff
	.zero		1


	//----- nvinfo : EIATTR_NUM_MBARRIERS
	.align		4
.L_47:
        /*0d1c*/ 	.byte	0x03, 0x38
        /*0d1e*/ 	.short	0x0042


	//----- nvinfo : EIATTR_EXIT_INSTR_OFFSETS
	.align		4
        /*0d20*/ 	.byte	0x04, 0x1c
        /*0d22*/ 	.short	(.L_49 - .L_48)


	//   ....[0]....
.L_48:
        /*0d24*/ 	.word	0x000030d0


	//   ....[1]....
        /*0d28*/ 	.word	0x000035c0


	//   ....[2]....
        /*0d2c*/ 	.word	0x00003620


	//   ....[3]....
        /*0d30*/ 	.word	0x00004490


	//   ....[4]....
        /*0d34*/ 	.word	0x00005350


	//   ....[5]....
        /*0d38*/ 	.word	0x00005390


	//   ....[6]....
        /*0d3c*/ 	.word	0x00007e10


	//   ....[7]....
        /*0d40*/ 	.word	0x00007e90


	//   ....[8]....
        /*0d44*/ 	.word	0x00007ec0


	//   ....[9]....
        /*0d48*/ 	.word	0x00007f30


	//----- nvinfo : EIATTR_MAX_THREADS
	.align		4
.L_49:
        /*0d4c*/ 	.byte	0x04, 0x05
        /*0d4e*/ 	.short	(.L_51 - .L_50)
.L_50:
        /*0d50*/ 	.word	0x00000100
        /*0d54*/ 	.word	0x00000001
        /*0d58*/ 	.word	0x00000001


	//----- nvinfo : EIATTR_CRS_STACK_SIZE
	.align		4
.L_51:
        /*0d5c*/ 	.byte	0x04, 0x1e
        /*0d5e*/ 	.short	(.L_53 - .L_52)
.L_52:
        /*0d60*/ 	.word	0x00000000


	//----- nvinfo : EIATTR_CBANK_PARAM_SIZE
	.align		4
.L_53:
        /*0d64*/ 	.byte	0x03, 0x19
        /*0d66*/ 	.short	0x0800


	//----- nvinfo : EIATTR_PARAM_CBANK
	.align		4
        /*0d68*/ 	.byte	0x04, 0x0a
        /*0d6a*/ 	.short	(.L_55 - .L_54)
	.align		4
.L_54:
        /*0d6c*/ 	.word	index@(.nv.constant0._ZN7cutlass13device_kernelINS_4gemm6kernel13GemmUniversalIN4cute5tupleIJiiiiEEENS1_10collective13CollectiveMmaINS1_35MainloopSm100TmaUmmaWarpSpecializedILi21ELi2ELi4ENS5_IJNS4_1CILi1EEESB_SB_EEEEENS5_IJNSA_ILi64EEENSA_ILi96EEENSA_ILi32EEEEEENS_6half_tENS5_IJlSB_lEEESI_SJ_NS4_8TiledMMAINS4_8MMA_AtomIJNS4_20SM100_MMA_F16BF16_SSISI_SI_fLi64ELi96ELNS4_4UMMA5MajorE0ELSO_0ELNSN_7ScaleInE0ELSP_0EEEEEENS4_6LayoutISC_NS5_IJNSA_ILi0EEEST_ST_EEEEENS5_IJNS4_10UnderscoreESW_SW_EEEEENS4_13SM90_TMA_LOADENS4_14ComposedLayoutINS4_7SwizzleILi2ELi4ELi3EEENS4_18smem_ptr_flag_bitsILi16EEENSS_INS5_IJNSA_ILi8EEESG_EEENS5_IJSG_SB_EEEEEEEvNS4_8identityESZ_S19_vS1A_EENS_8epilogue10collective18CollectiveEpilogueINS1C_23Sm100TmaWarpSpecializedILi3ELi2ELi16ELb1ELb0EEEJSH_NS5_IJNSS_ISE_SB_EENSS_ISG_SB_EEEEESI_SJ_SI_SJ_NS1C_6fusion15FusionCallbacksIS1G_NS1K_17LinearCombinationISI_fSI_fLNS_15FloatRoundStyleE2EEESH_S1J_JEEENS4_5SM1004TMEM4LOAD26SM100_TMEM_LOAD_16dp256b4xESZ_S19_NS4_17SM75_U32x4_LDSM_NENS4_14SM90_TMA_STOREES19_NS4_17SM90_U32x4_STSM_NENS4_39AutoVectorizingCopyWithAssumedAlignmentILi128EEEEEEvvEEEEvNT_6ParamsE)
        /*0d70*/ 	.short	0x0380
        /*0d72*/ 	.short	0x0800


	//----- nvinfo : EIATTR_SW_WAR
	.align		4
.L_55:
        /*0d74*/ 	.byte	0x04, 0x36
        /*0d76*/ 	.short	(.L_57 - .L_56)
.L_56:
        /*0d78*/ 	.word	0x00000008
.L_57:


//--------------------- .nv.callgraph             --------------------------
	.section	.nv.callgraph,"",@"SHT_CUDA_CALLGRAPH"
	.align	4
	.sectionentsize	8
	.align		4
        /*0000*/ 	.word	0x00000000
	.align		4
        /*0004*/ 	.word	0xffffffff
	.align		4
        /*0008*/ 	.word	index@(_ZN7cutlass13device_kernelINS_4gemm6kernel13GemmUniversalIN4cute5tupleIJiiiiEEENS1_10collective13CollectiveMmaINS1_35MainloopSm100TmaUmmaWarpSpecializedILi21ELi2ELi4ENS5_IJNS4_1CILi1EEESB_SB_EEEEENS5_IJNSA_ILi64EEENSA_ILi96EEENSA_ILi32EEEEEENS_6half_tENS5_IJlSB_lEEESI_SJ_NS4_8TiledMMAINS4_8MMA_AtomIJNS4_20SM100_MMA_F16BF16_SSISI_SI_fLi64ELi96ELNS4_4UMMA5MajorE0ELSO_0ELNSN_7ScaleInE0ELSP_0EEEEEENS4_6LayoutISC_NS5_IJNSA_ILi0EEEST_ST_EEEEENS5_IJNS4_10UnderscoreESW_SW_EEEEENS4_13SM90_TMA_LOADENS4_14ComposedLayoutINS4_7SwizzleILi2ELi4ELi3EEENS4_18smem_ptr_flag_bitsILi16EEENSS_INS5_IJNSA_ILi8EEESG_EEENS5_IJSG_SB_EEEEEEEvNS4_8identityESZ_S19_vS1A_EENS_8epilogue10collective18CollectiveEpilogueINS1C_23Sm100TmaWarpSpecializedILi3ELi2ELi16ELb1ELb0EEEJSH_NS5_IJNSS_ISE_SB_EENSS_ISG_SB_EEEEESI_SJ_SI_SJ_NS1C_6fusion15FusionCallbacksIS1G_NS1K_17LinearCombinationISI_fSI_fLNS_15FloatRoundStyleE2EEESH_S1J_JEEENS4_5SM1004TMEM4LOAD26SM100_TMEM_LOAD_16dp256b4xESZ_S19_NS4_17SM75_U32x4_LDSM_NENS4_14SM90_TMA_STOREES19_NS4_17SM90_U32x4_STSM_NENS4_39AutoVectorizingCopyWithAssumedAlignmentILi128EEEEEEvvEEEEvNT_6ParamsE)
	.align		4
        /*000c*/ 	.word	index@(__assertfail)
	.align		4
        /*0010*/ 	.word	0x00000000
	.align		4
        /*0014*/ 	.word	0xfffffffe
	.align		4
        /*0018*/ 	.word	0x00000000
	.align		4
        /*001c*/ 	.word	0xfffffffd
	.align		4
        /*0020*/ 	.word	0x00000000
	.align		4
        /*0024*/ 	.word	0xfffffffc


//--------------------- .nv.constant4             --------------------------
	.section	.nv.constant4,"a",@progbits
	.align	8
	.align		8
.nv.constant4:
        /*0000*/ 	.dword	__assertfail
	.align		8
        /*0008*/ 	.dword	__unnamed_1
	.align		8
        /*0010*/ 	.dword	__unnamed_2
	.align		8
        /*0018*/ 	.dword	_ZN40_INTERNAL_3330ed65_4_k_cu_a7d830ba_134474cuda3std3__45__cpo5beginE
	.align		8
        /*0020*/ 	.dword	_ZN40_INTERNAL_3330ed65_4_k_cu_a7d830ba_134474cuda3std3__45__cpo3endE
	.align		8
        /*0028*/ 	.dword	_ZN40_INTERNAL_3330ed65_4_k_cu_a7d830ba_134474cuda3std3__45__cpo6cbeginE
	.align		8
        /*0030*/ 	.dword	_ZN40_INTERNAL_3330ed65_4_k_cu_a7d830ba_134474cuda3std3__45__cpo4cendE
	.align		8
        /*0038*/ 	.dword	_ZN40_INTERNAL_3330ed65_4_k_cu_a7d830ba_134474cuda3std3__442_GLOBAL__N__3330ed65_4_k_cu_a7d830ba_134476ignoreE
	.align		8
        /*0040*/ 	.dword	_ZN40_INTERNAL_3330ed65_4_k_cu_a7d830ba_134474cuda3std3__419piecewise_constructE
	.align		8
        /*0048*/ 	.dword	_ZN40_INTERNAL_3330ed65_4_k_cu_a7d830ba_134474cuda3std3__48in_placeE
	.align		8
        /*0050*/ 	.dword	_ZN40_INTERNAL_3330ed65_4_k_cu_a7d830ba_134474cuda3std6ranges3__45__cpo4swapE
	.align		8
        /*0058*/ 	.dword	_ZN40_INTERNAL_3330ed65_4_k_cu_a7d830ba_134474cuda3std6ranges3__45__cpo9iter_moveE
	.align		8
        /*0060*/ 	.dword	_ZN40_INTERNAL_3330ed65_4_k_cu_a7d830ba_134474cute7productE
	.align		8
        /*0068*/ 	.dword	_ZN40_INTERNAL_3330ed65_4_k_cu_a7d830ba_134474cute1_E
	.align		8
        /*0070*/ 	.dword	$str$25
	.align		8
        /*0078*/ 	.dword	$str$26
	.align		8
        /*0080*/ 	.dword	$str$27
	.align		8
        /*0088*/ 	.dword	$str$28


//--------------------- .text._ZN7cutlass13device_kernelINS_4gemm6kernel13GemmUniversalIN4cute5tupleIJiiiiEEENS1_10collective13CollectiveMmaINS1_35MainloopSm100TmaUmmaWarpSpecializedILi21ELi2ELi4ENS5_IJNS4_1CILi1EEESB_SB_EEEEENS5_IJNSA_ILi64EEENSA_ILi96EEENSA_ILi32EEEEEENS_6half_tENS5_IJlSB_lEEESI_SJ_NS4_8TiledMMAINS4_8MMA_AtomIJNS4_20SM100_MMA_F16BF16_SSISI_SI_fLi64ELi96ELNS4_4UMMA5MajorE0ELSO_0ELNSN_7ScaleInE0ELSP_0EEEEEENS4_6LayoutISC_NS5_IJNSA_ILi0EEEST_ST_EEEEENS5_IJNS4_10UnderscoreESW_SW_EEEEENS4_13SM90_TMA_LOADENS4_14ComposedLayoutINS4_7SwizzleILi2ELi4ELi3EEENS4_18smem_ptr_flag_bitsILi16EEENSS_INS5_IJNSA_ILi8EEESG_EEENS5_IJSG_SB_EEEEEEEvNS4_8identityESZ_S19_vS1A_EENS_8epilogue10collective18CollectiveEpilogueINS1C_23Sm100TmaWarpSpecializedILi3ELi2ELi16ELb1ELb0EEEJSH_NS5_IJNSS_ISE_SB_EENSS_ISG_SB_EEEEESI_SJ_SI_SJ_NS1C_6fusion15FusionCallbacksIS1G_NS1K_17LinearCombinationISI_fSI_fLNS_15FloatRoundStyleE2EEESH_S1J_JEEENS4_5SM1004TMEM4LOAD26SM100_TMEM_LOAD_16dp256b4xESZ_S19_NS4_17SM75_U32x4_LDSM_NENS4_14SM90_TMA_STOREES19_NS4_17SM90_U32x4_STSM_NENS4_39AutoVectorizingCopyWithAssumedAlignmentILi128EEEEEEvvEEEEvNT_6ParamsE --------------------------
	.section	.text._ZN7cutlass13device_kernelINS_4gemm6kernel13GemmUniversalIN4cute5tupleIJiiiiEEENS1_10collective13CollectiveMmaINS1_35MainloopSm100TmaUmmaWarpSpecializedILi21ELi2ELi4ENS5_IJNS4_1CILi1EEESB_SB_EEEEENS5_IJNSA_ILi64EEENSA_ILi96EEENSA_ILi32EEEEEENS_6half_tENS5_IJlSB_lEEESI_SJ_NS4_8TiledMMAINS4_8MMA_AtomIJNS4_20SM100_MMA_F16BF16_SSISI_SI_fLi64ELi96ELNS4_4UMMA5MajorE0ELSO_0ELNSN_7ScaleInE0ELSP_0EEEEEENS4_6LayoutISC_NS5_IJNSA_ILi0EEEST_ST_EEEEENS5_IJNS4_10UnderscoreESW_SW_EEEEENS4_13SM90_TMA_LOADENS4_14ComposedLayoutINS4_7SwizzleILi2ELi4ELi3EEENS4_18smem_ptr_flag_bitsILi16EEENSS_INS5_IJNSA_ILi8EEESG_EEENS5_IJSG_SB_EEEEEEEvNS4_8identityESZ_S19_vS1A_EENS_8epilogue10collective18CollectiveEpilogueINS1C_23Sm100TmaWarpSpecializedILi3ELi2ELi16ELb1ELb0EEEJSH_NS5_IJNSS_ISE_SB_EENSS_ISG_SB_EEEEESI_SJ_SI_SJ_NS1C_6fusion15FusionCallbacksIS1G_NS1K_17LinearCombinationISI_fSI_fLNS_15FloatRoundStyleE2EEESH_S1J_JEEENS4_5SM1004TMEM4LOAD26SM100_TMEM_LOAD_16dp256b4xESZ_S19_NS4_17SM75_U32x4_LDSM_NENS4_14SM90_TMA_STOREES19_NS4_17SM90_U32x4_STSM_NENS4_39AutoVectorizingCopyWithAssumedAlignmentILi128EEEEEEvvEEEEvNT_6ParamsE,"ax",@progbits
	.align	128
.text._ZN7cutlass13device_kernelINS_4gemm6kernel13GemmUniversalIN4cute5tupleIJiiiiEEENS1_10collective13CollectiveMmaINS1_35MainloopSm100TmaUmmaWarpSpecializedILi21ELi2ELi4ENS5_IJNS4_1CILi1EEESB_SB_EEEEENS5_IJNSA_ILi64EEENSA_ILi96EEENSA_ILi32EEEEEENS_6half_tENS5_IJlSB_lEEESI_SJ_NS4_8TiledMMAINS4_8MMA_AtomIJNS4_20SM100_MMA_F16BF16_SSISI_SI_fLi64ELi96ELNS4_4UMMA5MajorE0ELSO_0ELNSN_7ScaleInE0ELSP_0EEEEEENS4_6LayoutISC_NS5_IJNSA_ILi0EEEST_ST_EEEEENS5_IJNS4_10UnderscoreESW_SW_EEEEENS4_13SM90_TMA_LOADENS4_14ComposedLayoutINS4_7SwizzleILi2ELi4ELi3EEENS4_18smem_ptr_flag_bitsILi16EEENSS_INS5_IJNSA_ILi8EEESG_EEENS5_IJSG_SB_EEEEEEEvNS4_8identityESZ_S19_vS1A_EENS_8epilogue10collective18CollectiveEpilogueINS1C_23Sm100TmaWarpSpecializedILi3ELi2ELi16ELb1ELb0EEEJSH_NS5_IJNSS_ISE_SB_EENSS_ISG_SB_EEEEESI_SJ_SI_SJ_NS1C_6fusion15FusionCallbacksIS1G_NS1K_17LinearCombinationISI_fSI_fLNS_15FloatRoundStyleE2EEESH_S1J_JEEENS4_5SM1004TMEM4LOAD26SM100_TMEM_LOAD_16dp256b4xESZ_S19_NS4_17SM75_U32x4_LDSM_NENS4_14SM90_TMA_STOREES19_NS4_17SM90_U32x4_STSM_NENS4_39AutoVectorizingCopyWithAssumedAlignmentILi128EEEEEEvvEEEEvNT_6ParamsE:
        .type           _ZN7cutlass13device_kernelINS_4gemm6kernel13GemmUniversalIN4cute5tupleIJiiiiEEENS1_10collective13CollectiveMmaINS1_35MainloopSm100TmaUmmaWarpSpecializedILi21ELi2ELi4ENS5_IJNS4_1CILi1EEESB_SB_EEEEENS5_IJNSA_ILi64EEENSA_ILi96EEENSA_ILi32EEEEEENS_6half_tENS5_IJlSB_lEEESI_SJ_NS4_8TiledMMAINS4_8MMA_AtomIJNS4_20SM100_MMA_F16BF16_SSISI_SI_fLi64ELi96ELNS4_4UMMA5MajorE0ELSO_0ELNSN_7ScaleInE0ELSP_0EEEEEENS4_6LayoutISC_NS5_IJNSA_ILi0EEEST_ST_EEEEENS5_IJNS4_10UnderscoreESW_SW_EEEEENS4_13SM90_TMA_LOADENS4_14ComposedLayoutINS4_7SwizzleILi2ELi4ELi3EEENS4_18smem_ptr_flag_bitsILi16EEENSS_INS5_IJNSA_ILi8EEESG_EEENS5_IJSG_SB_EEEEEEEvNS4_8identityESZ_S19_vS1A_EENS_8epilogue10collective18CollectiveEpilogueINS1C_23Sm100TmaWarpSpecializedILi3ELi2ELi16ELb1ELb0EEEJSH_NS5_IJNSS_ISE_SB_EENSS_ISG_SB_EEEEESI_SJ_SI_SJ_NS1C_6fusion15FusionCallbacksIS1G_NS1K_17LinearCombinationISI_fSI_fLNS_15FloatRoundStyleE2EEESH_S1J_JEEENS4_5SM1004TMEM4LOAD26SM100_TMEM_LOAD_16dp256b4xESZ_S19_NS4_17SM75_U32x4_LDSM_NENS4_14SM90_TMA_STOREES19_NS4_17SM90_U32x4_STSM_NENS4_39AutoVectorizingCopyWithAssumedAlignmentILi128EEEEEEvvEEEEvNT_6ParamsE,@function
        .size           _ZN7cutlass13device_kernelINS_4gemm6kernel13GemmUniversalIN4cute5tupleIJiiiiEEENS1_10collective13CollectiveMmaINS1_35MainloopSm100TmaUmmaWarpSpecializedILi21ELi2ELi4ENS5_IJNS4_1CILi1EEESB_SB_EEEEENS5_IJNSA_ILi64EEENSA_ILi96EEENSA_ILi32EEEEEENS_6half_tENS5_IJlSB_lEEESI_SJ_NS4_8TiledMMAINS4_8MMA_AtomIJNS4_20SM100_MMA_F16BF16_SSISI_SI_fLi64ELi96ELNS4_4UMMA5MajorE0ELSO_0ELNSN_7ScaleInE0ELSP_0EEEEEENS4_6LayoutISC_NS5_IJNSA_ILi0EEEST_ST_EEEEENS5_IJNS4_10UnderscoreESW_SW_EEEEENS4_13SM90_TMA_LOADENS4_14ComposedLayoutINS4_7SwizzleILi2ELi4ELi3EEENS4_18smem_ptr_flag_bitsILi16EEENSS_INS5_IJNSA_ILi8EEESG_EEENS5_IJSG_SB_EEEEEEEvNS4_8identityESZ_S19_vS1A_EENS_8epilogue10collective18CollectiveEpilogueINS1C_23Sm100TmaWarpSpecializedILi3ELi2ELi16ELb1ELb0EEEJSH_NS5_IJNSS_ISE_SB_EENSS_ISG_SB_EEEEESI_SJ_SI_SJ_NS1C_6fusion15FusionCallbacksIS1G_NS1K_17LinearCombinationISI_fSI_fLNS_15FloatRoundStyleE2EEESH_S1J_JEEENS4_5SM1004TMEM4LOAD26SM100_TMEM_LOAD_16dp256b4xESZ_S19_NS4_17SM75_U32x4_LDSM_NENS4_14SM90_TMA_STOREES19_NS4_17SM90_U32x4_STSM_NENS4_39AutoVectorizingCopyWithAssumedAlignmentILi128EEEEEEvvEEEEvNT_6ParamsE,(.L_x_215 - _ZN7cutlass13device_kernelINS_4gemm6kernel13GemmUniversalIN4cute5tupleIJiiiiEEENS1_10collective13CollectiveMmaINS1_35MainloopSm100TmaUmmaWarpSpecializedILi21ELi2ELi4ENS5_IJNS4_1CILi1EEESB_SB_EEEEENS5_IJNSA_ILi64EEENSA_ILi96EEENSA_ILi32EEEEEENS_6half_tENS5_IJlSB_lEEESI_SJ_NS4_8TiledMMAINS4_8MMA_AtomIJNS4_20SM100_MMA_F16BF16_SSISI_SI_fLi64ELi96ELNS4_4UMMA5MajorE0ELSO_0ELNSN_7ScaleInE0ELSP_0EEEEEENS4_6LayoutISC_NS5_IJNSA_ILi0EEEST_ST_EEEEENS5_IJNS4_10UnderscoreESW_SW_EEEEENS4_13SM90_TMA_LOADENS4_14ComposedLayoutINS4_7SwizzleILi2ELi4ELi3EEENS4_18smem_ptr_flag_bitsILi16EEENSS_INS5_IJNSA_ILi8EEESG_EEENS5_IJSG_SB_EEEEEEEvNS4_8identityESZ_S19_vS1A_EENS_8epilogue10collective18CollectiveEpilogueINS1C_23Sm100TmaWarpSpecializedILi3ELi2ELi16ELb1ELb0EEEJSH_NS5_IJNSS_ISE_SB_EENSS_ISG_SB_EEEEESI_SJ_SI_SJ_NS1C_6fusion15FusionCallbacksIS1G_NS1K_17LinearCombinationISI_fSI_fLNS_15FloatRoundStyleE2EEESH_S1J_JEEENS4_5SM1004TMEM4LOAD26SM100_TMEM_LOAD_16dp256b4xESZ_S19_NS4_17SM75_U32x4_LDSM_NENS4_14SM90_TMA_STOREES19_NS4_17SM90_U32x4_STSM_NENS4_39AutoVectorizingCopyWithAssumedAlignmentILi128EEEEEEvvEEEEvNT_6ParamsE)
        .other          _ZN7cutlass13device_kernelINS_4gemm6kernel13GemmUniversalIN4cute5tupleIJiiiiEEENS1_10collective13CollectiveMmaINS1_35MainloopSm100TmaUmmaWarpSpecializedILi21ELi2ELi4ENS5_IJNS4_1CILi1EEESB_SB_EEEEENS5_IJNSA_ILi64EEENSA_ILi96EEENSA_ILi32EEEEEENS_6half_tENS5_IJlSB_lEEESI_SJ_NS4_8TiledMMAINS4_8MMA_AtomIJNS4_20SM100_MMA_F16BF16_SSISI_SI_fLi64ELi96ELNS4_4UMMA5MajorE0ELSO_0ELNSN_7ScaleInE0ELSP_0EEEEEENS4_6LayoutISC_NS5_IJNSA_ILi0EEEST_ST_EEEEENS5_IJNS4_10UnderscoreESW_SW_EEEEENS4_13SM90_TMA_LOADENS4_14ComposedLayoutINS4_7SwizzleILi2ELi4ELi3EEENS4_18smem_ptr_flag_bitsILi16EEENSS_INS5_IJNSA_ILi8EEESG_EEENS5_IJSG_SB_EEEEEEEvNS4_8identityESZ_S19_vS1A_EENS_8epilogue10collective18CollectiveEpilogueINS1C_23Sm100TmaWarpSpecializedILi3ELi2ELi16ELb1ELb0EEEJSH_NS5_IJNSS_ISE_SB_EENSS_ISG_SB_EEEEESI_SJ_SI_SJ_NS1C_6fusion15FusionCallbacksIS1G_NS1K_17LinearCombinationISI_fSI_fLNS_15FloatRoundStyleE2EEESH_S1J_JEEENS4_5SM1004TMEM4LOAD26SM100_TMEM_LOAD_16dp256b4xESZ_S19_NS4_17SM75_U32x4_LDSM_NENS4_14SM90_TMA_STOREES19_NS4_17SM90_U32x4_STSM_NENS4_39AutoVectorizingCopyWithAssumedAlignmentILi128EEEEEEvvEEEEvNT_6ParamsE,@"STO_CUDA_ENTRY STV_DEFAULT"
_ZN7cutlass13device_kernelINS_4gemm6kernel13GemmUniversalIN4cute5tupleIJiiiiEEENS1_10collective13CollectiveMmaINS1_35MainloopSm100TmaUmmaWarpSpecializedILi21ELi2ELi4ENS5_IJNS4_1CILi1EEESB_SB_EEEEENS5_IJNSA_ILi64EEENSA_ILi96EEENSA_ILi32EEEEEENS_6half_tENS5_IJlSB_lEEESI_SJ_NS4_8TiledMMAINS4_8MMA_AtomIJNS4_20SM100_MMA_F16BF16_SSISI_SI_fLi64ELi96ELNS4_4UMMA5MajorE0ELSO_0ELNSN_7ScaleInE0ELSP_0EEEEEENS4_6LayoutISC_NS5_IJNSA_ILi0EEEST_ST_EEEEENS5_IJNS4_10UnderscoreESW_SW_EEEEENS4_13SM90_TMA_LOADENS4_14ComposedLayoutINS4_7SwizzleILi2ELi4ELi3EEENS4_18smem_ptr_flag_bitsILi16EEENSS_INS5_IJNSA_ILi8EEESG_EEENS5_IJSG_SB_EEEEEEEvNS4_8identityESZ_S19_vS1A_EENS_8epilogue10collective18CollectiveEpilogueINS1C_23Sm100TmaWarpSpecializedILi3ELi2ELi16ELb1ELb0EEEJSH_NS5_IJNSS_ISE_SB_EENSS_ISG_SB_EEEEESI_SJ_SI_SJ_NS1C_6fusion15FusionCallbacksIS1G_NS1K_17LinearCombinationISI_fSI_fLNS_15FloatRoundStyleE2EEESH_S1J_JEEENS4_5SM1004TMEM4LOAD26SM100_TMEM_LOAD_16dp256b4xESZ_S19_NS4_17SM75_U32x4_LDSM_NENS4_14SM90_TMA_STOREES19_NS4_17SM90_U32x4_STSM_NENS4_39AutoVectorizingCopyWithAssumedAlignmentILi128EEEEEEvvEEEEvNT_6ParamsE:
[----:B------:R-:W1:Y:S01]  /*0000*/  LDC R1, c[0x0][0x37c] ;  /* 0x0000df00ff017b82 */ /* 0x000e620000000800 */
[----:B------:R-:W2:Y:S01]  /*0010*/  S2R R72, SR_TID.X ;  /* 0x0000000000487919 */ /* 0x000ea20000002100 */
[----:B------:R-:W3:Y:S01]  /*0020*/  LDCU.64 UR4, c[0x0][0x890] ;  /* 0x00011200ff0477ac */ /* 0x000ee20008000a00 */
[----:B------:R-:W-:Y:S02]  /*0030*/  PRMT R59, RZ, 0x7610, R59 ;  /* 0x00007610ff3b7816 */ /* 0x000fe4000000003b */
[----:B------:R-:W-:Y:S01]  /*0040*/  ELECT P5, URZ, PT ;  /* 0x0000000000ff782f */ /* 0x000fe200038a0000 */
[----:B------:R-:W4:Y:S01]  /*0050*/  LDCU.64 UR46, c[0x0][0x358] ;  /* 0x00006b00ff2e77ac */ /* 0x000f220008000a00 */
[----:B---3--:R-:W-:-:S04]  /*0060*/  UISETP.NE.U32.AND UP0, UPT, UR4, URZ, UPT ;  /* 0x000000ff0400728c */ /* 0x008fc8000bf05070 */
[----:B------:R-:W-:Y:S01]  /*0070*/  UISETP.NE.AND.EX UP0, UPT, UR5, URZ, UPT, UP0 ;  /* 0x000000ff0500728c */ /* 0x000fe2000bf05300 */
[----:B--2---:R-:W-:-:S05]  /*0080*/  SHF.R.U32.HI R65, RZ, 0x5, R72 ;  /* 0x00000005ff417819 */ /* 0x004fca0000011648 */
[----:B------:R-:W2:Y:S02]  /*0090*/  SHFL.IDX PT, R0, R65, RZ, 0x1f ;  /* 0x00001fff41007589 */ /* 0x000ea400000e0000 */
[----:B--2---:R-:W-:Y:S01]  /*00a0*/  R2UR UR8, R0 ;  /* 0x00000000000872ca */ /* 0x004fe200000e0000 */
[----:B-1--4-:R-:W-:-:S14]  /*00b0*/  BRA.U UP0, `(.L_x_0) ;  /* 0x00000001002c7547 */ /* 0x012fdc000b800000 */
[----:B------:R-:W1:Y:S02]  /*00c0*/  LDCU.64 UR6, c[0x0][0x888] ;  /* 0x00011100ff0677ac */ /* 0x000e640008000a00 */
[----:B-1----:R-:W-:-:S04]  /*00d0*/  UISETP.NE.U32.AND UP0, UPT, UR6, URZ, UPT ;  /* 0x000000ff0600728c */ /* 0x002fc8000bf05070 */
[----:B------:R-:W-:-:S09]  /*00e0*/  UISETP.NE.AND.EX UP0, UPT, UR7, URZ, UPT, UP0 ;  /* 0x000000ff0700728c */ /* 0x000fd2000bf05300 */
[----:B------:R-:W-:Y:S05]  /*00f0*/  BRA.U !UP0, `(.L_x_1) ;  /* 0x0000000108107547 */ /* 0x000fea000b800000 */
[----:B------:R-:W1:Y:S02]  /*0100*/  LDC.64 R2, c[0x0][0x888] ;  /* 0x00022200ff027b82 */ /* 0x000e640000000a00 */
[----:B-1----:R1:W5:Y:S01]  /*0110*/  LDG.E R35, desc[UR46][R2.64] ;  /* 0x0000002e02237981 */ /* 0x002362000c1e1900 */
[----:B------:R-:W-:Y:S01]  /*0120*/  HFMA2 R59, -RZ, RZ, 0, 5.9604644775390625e-08 ;  /* 0x00000001ff3b7431 */ /* 0x000fe200000001ff */
[----:B------:R-:W-:Y:S05]  /*0130*/  BRA `(.L_x_0) ;  /* 0x00000000000c7947 */ /* 0x000fea0003800000 */
.L_x_1:
[----:B------:R-:W1:Y:S01]  /*0140*/  LDCU UR6, c[0x0][0x880] ;  /* 0x00011000ff0677ac */ /* 0x000e620008000800 */
[----:B------:R-:W-:Y:S01]  /*0150*/  HFMA2 R59, -RZ, RZ, 0, 5.9604644775390625e-08 ;  /* 0x00000001ff3b7431 */ /* 0x000fe200000001ff */
[----:B-1----:R-:W-:-:S07]  /*0160*/  MOV R35, UR6 ;  /* 0x0000000600237c02 */ /* 0x002fce0008000f00 */
.L_x_0:
[----:B------:R-:W2:Y:S02]  /*0170*/  LDCU.64 UR6, c[0x0][0x8b0] ;  /* 0x00011600ff0677ac */ /* 0x000ea40008000a00 */
[----:B--2---:R-:W-:-:S04]  /*0180*/  UISETP.NE.U32.AND UP0, UPT, UR6, URZ, UPT ;  /* 0x000000ff0600728c */ /* 0x004fc8000bf05070 */
[----:B------:R-:W-:-:S09]  /*0190*/  UISETP.NE.AND.EX UP0, UPT, UR7, URZ, UPT, UP0 ;  /* 0x000000ff0700728c */ /* 0x000fd2000bf05300 */
[----:B------:R-:W-:Y:S05]  /*01a0*/  BRA.U UP0, `(.L_x_2) ;  /* 0x0000000100247547 */ /* 0x000fea000b800000 */
[----:B------:R-:W2:Y:S02]  /*01b0*/  LDCU.64 UR6, c[0x0][0x8a8] ;  /* 0x00011500ff0677ac */ /* 0x000ea40008000a00 */
[----:B--2---:R-:W-:-:S04]  /*01c0*/  UISETP.NE.U32.AND UP0, UPT, UR6, URZ, UPT ;  /* 0x000000ff0600728c */ /* 0x004fc8000bf05070 */
[----:B------:R-:W-:-:S09]  /*01d0*/  UISETP.NE.AND.EX UP0, UPT, UR7, URZ, UPT, UP0 ;  /* 0x000000ff0700728c */ /* 0x000fd2000bf05300 */
[----:B------:R-:W-:Y:S05]  /*01e0*/  BRA.U !UP0, `(.L_x_3) ;  /* 0x00000001080c7547 */ /* 0x000fea000b800000 */
[----:B------:R-:W2:Y:S02]  /*01f0*/  LDC.64 R32, c[0x0][0x8a8] ;  /* 0x00022a00ff207b82 */ /* 0x000ea40000000a00 */
[----:B--2---:R2:W5:Y:S01]  /*0200*/  LDG.E R32, desc[UR46][R32.64] ;  /* 0x0000002e20207981 */ /* 0x004562000c1e1900 */
[----:B------:R-:W-:Y:S05]  /*0210*/  BRA `(.L_x_2) ;  /* 0x0000000000087947 */ /* 0x000fea0003800000 */
.L_x_3:
[----:B------:R-:W2:Y:S02]  /*0220*/  LDCU UR6, c[0x0][0x8a0] ;  /* 0x00011400ff0677ac */ /* 0x000ea40008000800 */
[----:B--2---:R-:W-:Y:S02]  /*0230*/  MOV R32, UR6 ;  /* 0x0000000600207c02 */ /* 0x004fe40008000f00 */
.L_x_2:
[----:B------:R-:W-:Y:S01]  /*0240*/  IMAD.U32 R0, RZ, RZ, UR8 ;  /* 0x00000008ff007e24 */ /* 0x000fe2000f8e00ff */
[----:B------:R-:W-:Y:S04]  /*0250*/  BSSY.RECONVERGENT B0, `(.L_x_4) ;  /* 0x000000c000007945 */ /* 0x000fe80003800200 */
[C---:B------:R-:W-:Y:S02]  /*0260*/  ISETP.NE.OR P1, PT, R0.reuse, 0x1, !P5 ;  /* 0x000000010000780c */ /* 0x040fe40006f25670 */
[----:B------:R-:W-:-:S11]  /*0270*/  ISETP.NE.OR P0, PT, R0, 0x3, !P5 ;  /* 0x000000030000780c */ /* 0x000fd60006f05670 */
[----:B------:R-:W-:Y:S05]  /*0280*/  @P1 BRA `(.L_x_5) ;  /* 0x0000000000201947 */ /* 0x000fea0003800000 */
[----:B------:R-:W3:Y:S02]  /*0290*/  LDCU.64 UR6, c[0x0][0x348] ;  /* 0x00006900ff0677ac */ /* 0x000ee40008000a00 */
[----:B---3--:R-:W-:Y:S02]  /*02a0*/  UIADD3 UR10, UP1, UPT, UR6, 0x80, URZ ;  /* 0x00000080060a7890 */ /* 0x008fe4000ff3e0ff */
[----:B------:R-:W-:Y:S02]  /*02b0*/  UIADD3 UR6, UP0, UPT, UR6, 0x180, URZ ;  /* 0x0000018006067890 */ /* 0x000fe4000ff1e0ff */
[----:B------:R-:W-:Y:S02]  /*02c0*/  UIADD3.X UR11, UPT, UPT, URZ, UR7, URZ, UP1, !UPT ;  /* 0x00000007ff0b7290 */ /* 0x000fe40008ffe4ff */
[----:B------:R-:W-:-:S07]  /*02d0*/  UIADD3.X UR7, UPT, UPT, URZ, UR7, URZ, UP0, !UPT ;  /* 0x00000007ff077290 */ /* 0x000fce00087fe4ff */
[----:B------:R3:W-:Y:S02]  /*02e0*/  UTMACCTL.PF [UR10] ;  /* 0x000000000a0079b9 */ /* 0x0007e40008040000 */
[----:B------:R3:W-:Y:S02]  /*02f0*/  UTMACCTL.PF [UR6] ;  /* 0x00000000060079b9 */ /* 0x0007e40008040000 */
[----:B---3--:R-:W-:Y:S01]  /*0300*/  NOP ;  /* 0x0000000000007918 */ /* 0x008fe20000000000 */
.L_x_5:
[----:B------:R-:W-:Y:S05]  /*0310*/  BSYNC.RECONVERGENT B0 ;  /* 0x0000000000007941 */ /* 0x000fea0003800200 */
.L_x_4:
[----:B------:R-:W-:Y:S04]  /*0320*/  BSSY.RECONVERGENT B0, `(.L_x_6) ;  /* 0x000000a000007945 */ /* 0x000fe80003800200 */
        /* <DEDUP_REMOVED lines=9> */
.L_x_7:
[----:B------:R-:W-:Y:S05]  /*03c0*/  BSYNC.RECONVERGENT B0 ;  /* 0x0000000000007941 */ /* 0x000fea0003800200 */
.L_x_6:
[----:B------:R-:W3:Y:S01]  /*03d0*/  LDCU.64 UR6, c[0x0][0x888] ;  /* 0x00011100ff0677ac */ /* 0x000ee20008000a00 */
[----:B------:R-:W-:Y:S02]  /*03e0*/  UISETP.EQ.U32.AND UP1, UPT, UR4, URZ, UPT ;  /* 0x000000ff0400728c */ /* 0x000fe4000bf22070 */
[----:B------:R-:W-:Y:S02]  /*03f0*/  UPLOP3.LUT UP2, UPT, UPT, UPT, UPT, 0x80, 0x8 ;  /* 0x000000000008789c */ /* 0x000fe40003f4f070 */
[----:B---3--:R-:W-:-:S04]  /*0400*/  UISETP.NE.U32.AND UP0, UPT, UR6, URZ, UPT ;  /* 0x000000ff0600728c */ /* 0x008fc8000bf05070 */
[----:B------:R-:W-:-:S04]  /*0410*/  UISETP.NE.AND.EX UP0, UPT, UR7, URZ, UPT, UP0 ;  /* 0x000000ff0700728c */ /* 0x000fc8000bf05300 */
[----:B------:R-:W-:-:S04]  /*0420*/  UISETP.EQ.OR.EX UP3, UPT, UR5, URZ, !UP0, UP1 ;  /* 0x000000ff0500728c */ /* 0x000fc8000c762710 */
[----:B------:R-:W-:-:S05]  /*0430*/  UP2UR UR51, UPR, URZ, 0x8 ;  /* 0x00000008ff337883 */ /* 0x000fca0008000000 */
[----:B------:R-:W-:Y:S07]  /*0440*/  BRA.U !UP3, `(.L_x_8) ;  /* 0x000000010b207547 */ /* 0x000fee000b800000 */
[----:B------:R-:W-:Y:S01]  /*0450*/  UISETP.NE.U32.AND UP2, UPT, UR4, URZ, UPT ;  /* 0x000000ff0400728c */ /* 0x000fe2000bf45070 */
[----:B-----5:R-:W-:Y:S01]  /*0460*/  FSETP.NEU.AND P0, PT, R35, RZ, PT ;  /* 0x000000ff2300720b */ /* 0x020fe20003f0d000 */
[----:B------:R-:W-:Y:S02]  /*0470*/  USEL UR4, URZ, 0xffffffff, UP0 ;  /* 0xffffffffff047887 */ /* 0x000fe40008000000 */
[----:B------:R-:W-:-:S10]  /*0480*/  UISETP.NE.AND.EX UP2, UPT, UR5, URZ, UPT, UP2 ;  /* 0x000000ff0500728c */ /* 0x000fd4000bf45320 */
[----:B------:R-:W-:Y:S01]  /*0490*/  VOTEU.ANY UP1, P0 ;  /* 0x0000000000ff7886 */ /* 0x000fe20000020100 */
[----:B------:R-:W-:-:S04]  /*04a0*/  @!UP2 USEL UR4, URZ, 0xffffffff, UP1 ;  /* 0xffffffffff04a887 */ /* 0x000fc80008800000 */
[----:B------:R-:W-:-:S04]  /*04b0*/  ULOP3.LUT UR4, UR4, 0x1, URZ, 0xc0, !UPT ;  /* 0x0000000104047892 */ /* 0x000fc8000f8ec0ff */
[----:B------:R-:W-:-:S11]  /*04c0*/  UISETP.NE.U32.AND UP2, UPT, UR4, 0x1, UPT ;  /* 0x000000010400788c */ /* 0x000fd6000bf45070 */
.L_x_8:
[----:B-1----:R-:W1:Y:S01]  /*04d0*/  SHFL.IDX PT, R2, R65, RZ, 0x1f ;  /* 0x00001fff41027589 */ /* 0x002e6200000e0000 */
[----:B------:R-:W-:-:S04]  /*04e0*/  UISETP.NE.AND UP1, UPT, UR8, 0x2, UPT ;  /* 0x000000020800788c */ /* 0x000fc8000bf25270 */
[----:B------:R-:W-:Y:S01]  /*04f0*/  USEL UR6, URZ, 0x1, UP1 ;  /* 0x00000001ff067887 */ /* 0x000fe20008800000 */
[----:B-1----:R-:W-:-:S13]  /*0500*/  ISETP.NE.AND P0, PT, R2, RZ, PT ;  /* 0x000000ff0200720c */ /* 0x002fda0003f05270 */
[----:B------:R-:W-:Y:S05]  /*0510*/  @P0 BRA `(.L_x_9) ;  /* 0x0000000000dc0947 */ /* 0x000fea0003800000 */
[----:B------:R-:W-:Y:S01]  /*0520*/  ELECT P0, URZ, PT ;  /* 0x0000000000ff782f */ /* 0x000fe20003800000 */
[----:B------:R-:W-:-:S12]  /*0530*/  BSSY.RECONVERGENT B0, `(.L_x_9) ;  /* 0x0000035000007945 */ /* 0x000fd80003800200 */
[----:B------:R-:W-:Y:S05]  /*0540*/  @!P0 BRA `(.L_x_10) ;  /* 0x0000000000cc8947 */ /* 0x000fea0003800000 */
[----:B------:R-:W1:Y:S01]  /*0550*/  S2UR UR5, SR_CgaCtaId ;  /* 0x00000000000579c3 */ /* 0x000e620000008800 */
[----:B------:R-:W-:Y:S01]  /*0560*/  UMOV UR7, 0x400 ;  /* 0x0000040000077882 */ /* 0x000fe20000000000 */
[----:B------:R-:W-:Y:S02]  /*0570*/  UMOV UR4, 0x1 ;  /* 0x0000000100047882 */ /* 0x000fe40000000000 */
[----:B------:R-:W-:-:S04]  /*0580*/  UIADD3 UR10, UPT, UPT, -UR4, 0x100000, URZ ;  /* 0x00100000040a7890 */ /* 0x000fc8000fffe1ff */
[----:B------:R-:W-:Y:S02]  /*0590*/  USHF.L.U32 UR11, UR10, 0xb, URZ ;  /* 0x0000000b0a0b7899 */ /* 0x000fe400080006ff */
[----:B------:R-:W-:Y:S02]  /*05a0*/  USHF.L.U32 UR10, UR10, 0x1, URZ ;  /* 0x000000010a0a7899 */ /* 0x000fe400080006ff */
[----:B-1----:R-:W-:Y:S01]  /*05b0*/  ULEA UR5, UR5, UR7, 0x18 ;  /* 0x0000000705057291 */ /* 0x002fe2000f8ec0ff */
[----:B------:R-:W1:Y:S11]  /*05c0*/  FENCE.VIEW.ASYNC.S ;  /* 0x00000000000073c6 */ /* 0x000e760000000000 */
[----:B-1----:R1:W3:Y:S01]  /*05d0*/  SYNCS.EXCH.64 URZ, [UR5], UR10 ;  /* 0x0000000a05ff75b2 */ /* 0x0022e20008000100 */
[----:B------:R1:W4:Y:S01]  /*05e0*/  SYNCS.EXCH.64 URZ, [UR5+0xa8], UR10 ;  /* 0x0000a80a05ff75b2 */ /* 0x0003220008000100 */
[----:B------:R1:W1:Y:S01]  /*05f0*/  SYNCS.EXCH.64 URZ, [UR5+0x8], UR10 ;  /* 0x0000080a05ff75b2 */ /* 0x0002620008000100 */
        /* <DEDUP_REMOVED lines=39> */
[----:B---34-:R-:W-:Y:S01]  /*0870*/  NOP ;  /* 0x0000000000007918 */ /* 0x018fe20000000000 */
.L_x_10:
[----:B-1----:R-:W-:Y:S05]  /*0880*/  BSYNC.RECONVERGENT B0 ;  /* 0x0000000000007941 */ /* 0x002fea0003800200 */
.L_x_9:
[----:B------:R-:W1:Y:S01]  /*0890*/  SHFL.IDX PT, R2, R65, RZ, 0x1f ;  /* 0x00001fff41027589 */ /* 0x000e6200000e0000 */
[----:B------:R-:W-:Y:S01]  /*08a0*/  NOP ;  /* 0x0000000000007918 */ /* 0x000fe20000000000 */
[----:B-1----:R-:W-:-:S13]  /*08b0*/  ISETP.NE.AND P0, PT, R2, 0x1, PT ;  /* 0x000000010200780c */ /* 0x002fda0003f05270 */
[----:B------:R-:W-:Y:S05]  /*08c0*/  @P0 BRA `(.L_x_11) ;  /* 0x0000000000500947 */ /* 0x000fea0003800000 */
[----:B------:R-:W1:Y:S01]  /*08d0*/  S2UR UR7, SR_CgaCtaId ;  /* 0x00000000000779c3 */ /* 0x000e620000008800 */
[----:B------:R-:W-:Y:S01]  /*08e0*/  UMOV UR9, 0x400 ;  /* 0x0000040000097882 */ /* 0x000fe20000000000 */
[----:B------:R-:W-:Y:S01]  /*08f0*/  UMOV UR5, 0x20 ;  /* 0x0000002000057882 */ /* 0x000fe20000000000 */
[----:B------:R-:W-:Y:S01]  /*0900*/  UMOV UR4, 0x80 ;  /* 0x0000008000047882 */ /* 0x000fe20000000000 */
[----:B------:R-:W-:-:S04]  /*0910*/  UIADD3 UR10, UPT, UPT, -UR5, 0x100000, URZ ;  /* 0x00100000050a7890 */ /* 0x000fc8000fffe1ff */
[----:B------:R-:W-:Y:S02]  /*0920*/  USHF.L.U32 UR11, UR10, 0xb, URZ ;  /* 0x0000000b0a0b7899 */ /* 0x000fe400080006ff */
[----:B------:R-:W-:Y:S02]  /*0930*/  USHF.L.U32 UR10, UR10, 0x1, URZ ;  /* 0x000000010a0a7899 */ /* 0x000fe400080006ff */
[----:B------:R-:W-:-:S04]  /*0940*/  UIADD3 UR4, UPT, UPT, -UR4, 0x100000, URZ ;  /* 0x0010000004047890 */ /* 0x000fc8000fffe1ff */
[----:B------:R-:W-:Y:S02]  /*0950*/  USHF.L.U32 UR5, UR4, 0xb, URZ ;  /* 0x0000000b04057899 */ /* 0x000fe400080006ff */
[----:B------:R-:W-:Y:S01]  /*0960*/  USHF.L.U32 UR4, UR4, 0x1, URZ ;  /* 0x0000000104047899 */ /* 0x000fe200080006ff */
[----:B------:R-:W-:Y:S01]  /*0970*/  ELECT P0, URZ, PT ;  /* 0x0000000000ff782f */ /* 0x000fe20003800000 */
[----:B-1----:R-:W-:Y:S01]  /*0980*/  ULEA UR7, UR7, UR9, 0x18 ;  /* 0x0000000907077291 */ /* 0x002fe2000f8ec0ff */
[----:B------:R-:W1:Y:S11]  /*0990*/  FENCE.VIEW.ASYNC.S ;  /* 0x00000000000073c6 */ /* 0x000e760000000000 */
[----:B-1----:R1:W3:Y:S01]  /*09a0*/  SYNCS.EXCH.64 URZ, [UR7+0x150], UR10 ;  /* 0x0001500a07ff75b2 */ /* 0x0022e20008000100 */
[----:B------:R1:W4:Y:S01]  /*09b0*/  SYNCS.EXCH.64 URZ, [UR7+0x168], UR4 ;  /* 0x0001680407ff75b2 */ /* 0x0003220008000100 */
[----:B------:R1:W1:Y:S01]  /*09c0*/  SYNCS.EXCH.64 URZ, [UR7+0x158], UR10 ;  /* 0x0001580a07ff75b2 */ /* 0x0002620008000100 */
[----:B------:R1:W1:Y:S01]  /*09d0*/  SYNCS.EXCH.64 URZ, [UR7+0x170], UR4 ;  /* 0x0001700407ff75b2 */ /* 0x0002620008000100 */
[----:B------:R1:W1:Y:S01]  /*09e0*/  SYNCS.EXCH.64 URZ, [UR7+0x160], UR10 ;  /* 0x0001600a07ff75b2 */ /* 0x0002620008000100 */
[----:B------:R1:W1:Y:S01]  /*09f0*/  SYNCS.EXCH.64 URZ, [UR7+0x178], UR4 ;  /* 0x0001780407ff75b2 */ /* 0x0002620008000100 */
[----:B------:R-:W-:Y:S01]  /*0a00*/  NOP ;  /* 0x0000000000007918 */ /* 0x000fe20000000000 */
.L_x_11:
[----:B------:R-:W2:Y:S01]  /*0a10*/  SHFL.IDX PT, R2, R65, RZ, 0x1f ;  /* 0x00001fff41027589 */ /* 0x000ea200000e0000 */
[----:B------:R-:W-:Y:S01]  /*0a20*/  NOP ;  /* 0x0000000000007918 */ /* 0x000fe20000000000 */
[----:B--2---:R-:W-:-:S13]  /*0a30*/  ISETP.NE.AND P0, PT, R2, 0x3, PT ;  /* 0x000000030200780c */ /* 0x004fda0003f05270 */
[----:B------:R-:W-:Y:S05]  /*0a40*/  @P0 BRA `(.L_x_12) ;  /* 0x0000000000300947 */ /* 0x000fea0003800000 */
[----:B-1----:R-:W1:Y:S01]  /*0a50*/  S2UR UR5, SR_CgaCtaId ;  /* 0x00000000000579c3 */ /* 0x002e620000008800 */
[----:B------:R-:W-:Y:S01]  /*0a60*/  UMOV UR7, 0x400 ;  /* 0x0000040000077882 */ /* 0x000fe20000000000 */
[----:B------:R-:W-:Y:S01]  /*0a70*/  UMOV UR4, 0x20 ;  /* 0x0000002000047882 */ /* 0x000fe20000000000 */
[----:B------:R-:W-:Y:S01]  /*0a80*/  ELECT P0, URZ, PT ;  /* 0x0000000000ff782f */ /* 0x000fe20003800000 */
[----:B------:R-:W-:-:S04]  /*0a90*/  UIADD3 UR10, UPT, UPT, -UR4, 0x100000, URZ ;  /* 0x00100000040a7890 */ /* 0x000fc8000fffe1ff */
[----:B------:R-:W-:Y:S02]  /*0aa0*/  USHF.L.U32 UR11, UR10, 0xb, URZ ;  /* 0x0000000b0a0b7899 */ /* 0x000fe400080006ff */
[----:B------:R-:W-:Y:S02]  /*0ab0*/  USHF.L.U32 UR10, UR10, 0x1, URZ ;  /* 0x000000010a0a7899 */ /* 0x000fe400080006ff */
[----:B-1----:R-:W-:Y:S01]  /*0ac0*/  ULEA UR5, UR5, UR7, 0x18 ;  /* 0x0000000705057291 */ /* 0x002fe2000f8ec0ff */
[----:B------:R-:W1:Y:S11]  /*0ad0*/  FENCE.VIEW.ASYNC.S ;  /* 0x00000000000073c6 */ /* 0x000e760000000000 */
[----:B-1----:R2:W1:Y:S01]  /*0ae0*/  SYNCS.EXCH.64 URZ, [UR5+0x180], UR10 ;  /* 0x0001800a05ff75b2 */ /* 0x0024620008000100 */
[----:B------:R2:W1:Y:S02]  /*0af0*/  SYNCS.EXCH.64 URZ, [UR5+0x188], UR10 ;  /* 0x0001880a05ff75b2 */ /* 0x0004640008000100 */
[----:B--2---:R-:W-:Y:S01]  /*0b00*/  NOP ;  /* 0x0000000000007918 */ /* 0x004fe20000000000 */
.L_x_12:
[----:B------:R-:W2:Y:S01]  /*0b10*/  SHFL.IDX PT, R2, R65, RZ, 0x1f ;  /* 0x00001fff41027589 */ /* 0x000ea200000e0000 */
[----:B------:R-:W-:Y:S01]  /*0b20*/  NOP ;  /* 0x0000000000007918 */ /* 0x000fe20000000000 */
[----:B--2---:R-:W-:-:S13]  /*0b30*/  ISETP.NE.AND P0, PT, R2, 0x4, PT ;  /* 0x000000040200780c */ /* 0x004fda0003f05270 */
[----:B------:R-:W-:Y:S05]  /*0b40*/  @P0 BRA `(.L_x_13) ;  /* 0x00000000004c0947 */ /* 0x000fea0003800000 */
[----:B-1----:R-:W1:Y:S01]  /*0b50*/  S2UR UR5, SR_CgaCtaId ;  /* 0x00000000000579c3 */ /* 0x002e620000008800 */
[----:B------:R-:W-:Y:S01]  /*0b60*/  UMOV UR9, 0x100 ;  /* 0x0000010000097882 */ /* 0x000fe20000000000 */
[----:B------:R-:W-:Y:S01]  /*0b70*/  UMOV UR7, 0x400 ;  /* 0x0000040000077882 */ /* 0x000fe20000000000 */
[----:B------:R-:W-:Y:S01]  /*0b80*/  USEL UR9, UR9, 0xe0, UP2 ;  /* 0x000000e009097887 */ /* 0x000fe20009000000 */
[----:B------:R-:W-:Y:S01]  /*0b90*/  UMOV UR4, 0x1 ;  /* 0x0000000100047882 */ /* 0x000fe20000000000 */
[----:B------:R-:W-:Y:S01]  /*0ba0*/  ELECT P0, URZ, PT ;  /* 0x0000000000ff782f */ /* 0x000fe20003800000 */
[----:B------:R-:W-:-:S04]  /*0bb0*/  UIADD3 UR10, UPT, UPT, -UR4, 0x100000, URZ ;  /* 0x00100000040a7890 */ /* 0x000fc8000fffe1ff */
[----:B------:R-:W-:Y:S02]  /*0bc0*/  USHF.L.U32 UR11, UR10, 0xb, URZ ;  /* 0x0000000b0a0b7899 */ /* 0x000fe400080006ff */
[----:B------:R-:W-:Y:S02]  /*0bd0*/  USHF.L.U32 UR10, UR10, 0x1, URZ ;  /* 0x000000010a0a7899 */ /* 0x000fe400080006ff */
[----:B------:R-:W-:-:S04]  /*0be0*/  UIADD3 UR12, UPT, UPT, -UR9, 0x100000, URZ ;  /* 0x00100000090c7890 */ /* 0x000fc8000fffe1ff */
[----:B------:R-:W-:Y:S02]  /*0bf0*/  USHF.L.U32 UR13, UR12, 0xb, URZ ;  /* 0x0000000b0c0d7899 */ /* 0x000fe400080006ff */
[----:B------:R-:W-:Y:S02]  /*0c00*/  USHF.L.U32 UR12, UR12, 0x1, URZ ;  /* 0x000000010c0c7899 */ /* 0x000fe400080006ff */
[----:B-1----:R-:W-:Y:S01]  /*0c10*/  ULEA UR5, UR5, UR7, 0x18 ;  /* 0x0000000705057291 */ /* 0x002fe2000f8ec0ff */
[----:B------:R-:W1:Y:S11]  /*0c20*/  FENCE.VIEW.ASYNC.S ;  /* 0x00000000000073c6 */ /* 0x000e760000000000 */
[----:B-1----:R2:W1:Y:S01]  /*0c30*/  SYNCS.EXCH.64 URZ, [UR5+0x190], UR10 ;  /* 0x0001900a05ff75b2 */ /* 0x0024620008000100 */
[----:B------:R2:W1:Y:S01]  /*0c40*/  SYNCS.EXCH.64 URZ, [UR5+0x1a0], UR12 ;  /* 0x0001a00c05ff75b2 */ /* 0x0004620008000100 */
[----:B------:R2:W1:Y:S01]  /*0c50*/  SYNCS.EXCH.64 URZ, [UR5+0x198], UR10 ;  /* 0x0001980a05ff75b2 */ /* 0x0004620008000100 */
[----:B------:R2:W1:Y:S02]  /*0c60*/  SYNCS.EXCH.64 URZ, [UR5+0x1a8], UR12 ;  /* 0x0001a80c05ff75b2 */ /* 0x0004640008000100 */
[----:B--2---:R-:W-:Y:S01]  /*0c70*/  NOP ;  /* 0x0000000000007918 */ /* 0x004fe20000000000 */
.L_x_13:
[----:B------:R-:W2:Y:S01]  /*0c80*/  SHFL.IDX PT, R2, R65, RZ, 0x1f ;  /* 0x00001fff41027589 */ /* 0x000ea200000e0000 */
[----:B------:R-:W-:Y:S01]  /*0c90*/  NOP ;  /* 0x0000000000007918 */ /* 0x000fe20000000000 */
[----:B--2---:R-:W-:-:S13]  /*0ca0*/  ISETP.NE.AND P0, PT, R2, 0x5, PT ;  /* 0x000000050200780c */ /* 0x004fda0003f05270 */
[----:B------:R-:W-:Y:S05]  /*0cb0*/  @P0 BRA `(.L_x_14) ;  /* 0x0000000000580947 */ /* 0x000fea0003800000 */
[----:B-1----:R-:W1:Y:S01]  /*0cc0*/  S2UR UR7, SR_CgaCtaId ;  /* 0x00000000000779c3 */ /* 0x002e620000008800 */
        /* <DEDUP_REMOVED lines=12> */
[----:B-1----:R2:W1:Y:S01]  /*0d90*/  SYNCS.EXCH.64 URZ, [UR7+0x1b0], UR10 ;  /* 0x0001b00a07ff75b2 */ /* 0x0024620008000100 */
[----:B------:R2:W1:Y:S01]  /*0da0*/  SYNCS.EXCH.64 URZ, [UR7+0x1d0], UR4 ;  /* 0x0001d00407ff75b2 */ /* 0x0004620008000100 */
[----:B------:R2:W1:Y:S01]  /*0db0*/  SYNCS.EXCH.64 URZ, [UR7+0x1b8], UR10 ;  /* 0x0001b80a07ff75b2 */ /* 0x0004620008000100 */
[----:B------:R2:W1:Y:S01]  /*0dc0*/  SYNCS.EXCH.64 URZ, [UR7+0x1d8], UR4 ;  /* 0x0001d80407ff75b2 */ /* 0x0004620008000100 */
[----:B------:R2:W1:Y:S01]  /*0dd0*/  SYNCS.EXCH.64 URZ, [UR7+0x1c0], UR10 ;  /* 0x0001c00a07ff75b2 */ /* 0x0004620008000100 */
[----:B------:R2:W1:Y:S01]  /*0de0*/  SYNCS.EXCH.64 URZ, [UR7+0x1e0], UR4 ;  /* 0x0001e00407ff75b2 */ /* 0x0004620008000100 */
[----:B------:R2:W1:Y:S01]  /*0df0*/  SYNCS.EXCH.64 URZ, [UR7+0x1c8], UR10 ;  /* 0x0001c80a07ff75b2 */ /* 0x0004620008000100 */
[----:B------:R2:W1:Y:S02]  /*0e00*/  SYNCS.EXCH.64 URZ, [UR7+0x1e8], UR4 ;  /* 0x0001e80407ff75b2 */ /* 0x0004640008000100 */
[----:B--2---:R-:W-:Y:S01]  /*0e10*/  NOP ;  /* 0x0000000000007918 */ /* 0x004fe20000000000 */
.L_x_14:
        /* <DEDUP_REMOVED lines=18> */
.L_x_15:
[----:B-1----:R-:W1:Y:S01]  /*0f40*/  S2UR UR5, SR_CTAID.X ;  /* 0x00000000000579c3 */ /* 0x002e620000002500 */
[----:B------:R-:W-:-:S05]  /*0f50*/  CS2R.32 R60, SR_CgaSize ;  /* 0x00000000003c7805 */ /* 0x000fca0000008a00 */
[----:B------:R-:W-:-:S05]  /*0f60*/  IMAD R60, R60, -0xa0, RZ ;  /* 0xffffff603c3c7824 */ /* 0x000fca00078e02ff */
[----:B------:R-:W-:-:S14]  /*0f70*/  R2UR UR9, R60 ;  /* 0x000000003c0972ca */ /* 0x000fdc00000e0000 */
[----:B------:R-:W2:Y:S01]  /*0f80*/  LDCU UR9, c[0x0][UR9+0x2b0] ;  /* 0x00005600090977ac */ /* 0x000ea20008000800 */
[----:B------:R-:W-:Y:S01]  /*0f90*/  NOP ;  /* 0x0000000000007918 */ /* 0x000fe20000000000 */
[----:B------:R-:W-:-:S05]  /*0fa0*/  CS2R.32 R60, SR_CgaSize ;  /* 0x00000000003c7805 */ /* 0x000fca0000008a00 */
[----:B------:R-:W-:-:S05]  /*0fb0*/  IMAD R60, R60, -0xa0, RZ ;  /* 0xffffff603c3c7824 */ /* 0x000fca00078e02ff */
[----:B------:R-:W-:-:S14]  /*0fc0*/  R2UR UR7, R60 ;  /* 0x000000003c0772ca */ /* 0x000fdc00000e0000 */
[----:B------:R-:W3:Y:S01]  /*0fd0*/  LDCU UR7, c[0x0][UR7+0x2b4] ;  /* 0x00005680070777ac */ /* 0x000ee20008000800 */
[----:B------:R-:W4:Y:S08]  /*0fe0*/  S2UR UR4, SR_CTAID.Y ;  /* 0x00000000000479c3 */ /* 0x000f300000002600 */
[----:B------:R-:W3:Y:S01]  /*0ff0*/  LDC R9, c[0x0][0xb24] ;  /* 0x0002c900ff097b82 */ /* 0x000ee20000000800 */
[----:B-1----:R-:W-:-:S02]  /*1000*/  I2FP.F32.U32 R4, UR5 ;  /* 0x0000000500047c45 */ /* 0x002fc40008201000 */
[----:B------:R-:W-:-:S05]  /*1010*/  CS2R.32 R5, SR_CgaSize ;  /* 0x0000000000057805 */ /* 0x000fca0000008a00 */
[----:B------:R-:W-:-:S06]  /*1020*/  IMAD R5, R5, -0xa0, RZ ;  /* 0xffffff6005057824 */ /* 0x000fcc00078e02ff */
[----:B------:R-:W1:Y:S01]  /*1030*/  LDC R5, c[0x0][R5+0x2a0] ;  /* 0x0000a80005057b82 */ /* 0x000e620000000800 */
[----:B------:R-:W-:Y:S01]  /*1040*/  MOV R21, UR5 ;  /* 0x0000000500157c02 */ /* 0x000fe20008000f00 */
[----:B--2---:R-:W-:Y:S01]  /*1050*/  FMUL R4, R4, UR9 ;  /* 0x0000000904047c20 */ /* 0x004fe20008400000 */
[----:B----4-:R-:W-:Y:S02]  /*1060*/  I2FP.F32.U32 R2, UR4 ;  /* 0x0000000400027c45 */ /* 0x010fe40008201000 */
[----:B------:R-:W-:-:S05]  /*1070*/  CS2R.32 R3, SR_CgaSize ;  /* 0x0000000000037805 */ /* 0x000fca0000008a00 */
[----:B------:R-:W-:-:S06]  /*1080*/  IMAD R3, R3, -0xa0, RZ ;  /* 0xffffff6003037824 */ /* 0x000fcc00078e02ff */
[----:B------:R-:W2:Y:S01]  /*1090*/  LDC R3, c[0x0][R3+0x2a4] ;  /* 0x0000a90003037b82 */ /* 0x000ea20000000800 */
[----:B------:R-:W4:Y:S01]  /*10a0*/  F2I.U32.TRUNC.NTZ R60, R4 ;  /* 0x00000004003c7305 */ /* 0x000f22000020f000 */
[----:B------:R-:W-:Y:S01]  /*10b0*/  MOV R20, UR4 ;  /* 0x0000000400147c02 */ /* 0x000fe20008000f00 */
[----:B---3--:R-:W-:-:S05]  /*10c0*/  FMUL R2, R2, UR7 ;  /* 0x0000000702027c20 */ /* 0x008fca0008400000 */
[----:B------:R-:W-:Y:S01]  /*10d0*/  BAR.SYNC.DEFER_BLOCKING 0x0 ;  /* 0x0000000000007b1d */ /* 0x000fe20000010000 */
[----:B------:R-:W-:-:S05]  /*10e0*/  ISETP.GE.AND P0, PT, R9, 0x1, PT ;  /* 0x000000010900780c */ /* 0x000fca0003f06270 */
[----:B------:R-:W3:Y:S02]  /*10f0*/  F2I.U32.TRUNC.NTZ R58, R2 ;  /* 0x00000002003a7305 */ /* 0x000ee4000020f000 */
[----:B------:R-:W2:Y:S01]  /*1100*/  S2UR UR36, SR_CTAID.Z ;  /* 0x00000000002479c3 */ /* 0x000ea20000002700 */
[----:B----4-:R-:W-:-:S05]  /*1110*/  IADD3 R60, PT, PT, -R60, RZ, RZ ;  /* 0x000000ff3c3c7210 */ /* 0x010fca0007ffe1ff */
[----:B-1----:R-:W-:Y:S01]  /*1120*/  IMAD R60, R5, R60, UR5 ;  /* 0x00000005053c7e24 */ /* 0x002fe2000f8e023c */
[----:B---3--:R-:W-:-:S05]  /*1130*/  IADD3 R58, PT, PT, -R58, RZ, RZ ;  /* 0x000000ff3a3a7210 */ /* 0x008fca0007ffe1ff */
[----:B--2---:R-:W-:Y:S01]  /*1140*/  IMAD R58, R3, R58, UR4 ;  /* 0x00000004033a7e24 */ /* 0x004fe2000f8e023a */
[----:B------:R-:W-:Y:S06]  /*1150*/  @!P0 BRA `(.L_x_16) ;  /* 0x0000000000b88947 */ /* 0x000fec0003800000 */
[----:B------:R-:W1:Y:S01]  /*1160*/  LDC.64 R4, c[0x0][0xb18] ;  /* 0x0002c600ff047b82 */ /* 0x000e620000000a00 */
[----:B------:R-:W-:-:S07]  /*1170*/  ISETP.NE.AND P0, PT, R9, 0x1, PT ;  /* 0x000000010900780c */ /* 0x000fce0003f05270 */
[----:B------:R-:W2:Y:S08]  /*1180*/  LDC R10, c[0x0][0xb0c] ;  /* 0x0002c300ff0a7b82 */ /* 0x000eb00000000800 */
[----:B------:R-:W3:Y:S08]  /*1190*/  LDC R11, c[0x0][0x370] ;  /* 0x0000dc00ff0b7b82 */ /* 0x000ef00000000800 */
[----:B------:R-:W4:Y:S01]  /*11a0*/  LDC R12, c[0x0][0x374] ;  /* 0x0000dd00ff0c7b82 */ /* 0x000f220000000800 */
[----:B-1----:R-:W-:-:S07]  /*11b0*/  ISETP.NE.AND P1, PT, R4, 0x1, PT ;  /* 0x000000010400780c */ /* 0x002fce0003f25270 */
[----:B------:R-:W3:Y:S01]  /*11c0*/  LDC.64 R6, c[0x0][0xb10] ;  /* 0x0002c400ff067b82 */ /* 0x000ee20000000a00 */
[----:B--2---:R-:W-:-:S07]  /*11d0*/  ISETP.NE.AND P2, PT, R10, 0x1, PT ;  /* 0x000000010a00780c */ /* 0x004fce0003f45270 */
[----:B------:R-:W1:Y:S08]  /*11e0*/  LDC R8, c[0x0][0xb20] ;  /* 0x0002c800ff087b82 */ /* 0x000e700000000800 */
[----:B------:R-:W2:Y:S01]  /*11f0*/  LDC.64 R2, c[0x0][0xb28] ;  /* 0x0002ca00ff027b82 */ /* 0x000ea20000000a00 */
[----:B----4-:R-:W-:-:S04]  /*1200*/  IMAD.HI.U32 R13, R12, R5, RZ ;  /* 0x000000050c0d7227 */ /* 0x010fc800078e00ff */
[----:B------:R-:W-:-:S04]  /*1210*/  IMAD.HI.U32 R5, R20, R5, RZ ;  /* 0x0000000514057227 */ /* 0x000fc800078e00ff */
[----:B---3--:R-:W-:-:S04]  /*1220*/  IMAD.HI.U32 R14, R11, R6, RZ ;  /* 0x000000060b0e7227 */ /* 0x008fc800078e00ff */
[C---:B------:R-:W-:Y:S01]  /*1230*/  IMAD.HI.U32 R16, R21.reuse, R6, RZ ;  /* 0x0000000615107227 */ /* 0x040fe200078e00ff */
[-C--:B------:R-:W-:Y:S02]  /*1240*/  @P2 SHF.R.U32.HI R11, RZ, R7.reuse, R14 ;  /* 0x00000007ff0b2219 */ /* 0x080fe4000001160e */
[-C--:B-1----:R-:W-:Y:S02]  /*1250*/  @P1 SHF.R.U32.HI R12, RZ, R8.reuse, R13 ;  /* 0x00000008ff0c1219 */ /* 0x082fe4000001160d */
[----:B------:R-:W-:Y:S02]  /*1260*/  SHF.R.U32.HI R5, RZ, R8, R5 ;  /* 0x00000008ff057219 */ /* 0x000fe40000011605 */
[----:B------:R-:W-:Y:S02]  /*1270*/  SHF.R.U32.HI R16, RZ, R7, R16 ;  /* 0x00000007ff107219 */ /* 0x000fe40000011610 */
[----:B------:R-:W-:Y:S01]  /*1280*/  SEL R5, R20, R5, !P1 ;  /* 0x0000000514057207 */ /* 0x000fe20004800000 */
[----:B--2---:R-:W-:Y:S01]  /*1290*/  IMAD.HI.U32 R14, R12, R2, RZ ;  /* 0x000000020c0e7227 */ /* 0x004fe200078e00ff */
[----:B------:R-:W-:-:S02]  /*12a0*/  SEL R7, R21, R16, !P2 ;  /* 0x0000001015077207 */ /* 0x000fc40005000000 */
[----:B------:R-:W-:Y:S01]  /*12b0*/  IADD3 R13, PT, PT, -R5, RZ, RZ ;  /* 0x000000ff050d7210 */ /* 0x000fe20007ffe1ff */
[----:B------:R-:W-:Y:S01]  /*12c0*/  IMAD.HI.U32 R6, R11, R2, RZ ;  /* 0x000000020b067227 */ /* 0x000fe200078e00ff */
[----:B------:R-:W-:-:S03]  /*12d0*/  @P0 SHF.R.U32.HI R12, RZ, R3, R14 ;  /* 0x00000003ff0c0219 */ /* 0x000fc6000001160e */
[----:B------:R-:W-:Y:S01]  /*12e0*/  IMAD R13, R4, R13, R20 ;  /* 0x0000000d040d7224 */ /* 0x000fe200078e0214 */
[----:B------:R-:W-:Y:S01]  /*12f0*/  @P0 SHF.R.U32.HI R11, RZ, R3, R6 ;  /* 0x00000003ff0b0219 */ /* 0x000fe20000011606 */
[----:B------:R-:W-:-:S04]  /*1300*/  IMAD R12, R12, R9, RZ ;  /* 0x000000090c0c7224 */ /* 0x000fc800078e02ff */
[----:B------:R-:W-:Y:S01]  /*1310*/  IMAD R6, R11, R9, RZ ;  /* 0x000000090b067224 */ /* 0x000fe200078e02ff */
[----:B------:R-:W-:-:S04]  /*1320*/  ISETP.GE.AND P1, PT, R5, R12, PT ;  /* 0x0000000c0500720c */ /* 0x000fc80003f26270 */
[----:B------:R-:W-:Y:S01]  /*1330*/  ISETP.GE.OR P1, PT, R7, R6, P1 ;  /* 0x000000060700720c */ /* 0x000fe20000f26670 */
[----:B------:R-:W-:-:S05]  /*1340*/  IMAD.HI.U32 R6, R5, R2, RZ ;  /* 0x0000000205067227 */ /* 0x000fca00078e00ff */
[----:B------:R-:W-:-:S04]  /*1350*/  SHF.R.U32.HI R6, RZ, R3, R6 ;  /* 0x00000003ff067219 */ /* 0x000fc80000011606 */
[----:B------:R-:W-:-:S03]  /*1360*/  SEL R6, R5, R6, !P0 ;  /* 0x0000000605067207 */ /* 0x000fc60004000000 */
[----:B------:R-:W-:Y:S01]  /*1370*/  @!P1 IMAD.HI.U32 R8, R7, R2, RZ ;  /* 0x0000000207089227 */ /* 0x000fe200078e00ff */
[----:B------:R-:W-:-:S04]  /*1380*/  IADD3 R2, PT, PT, -R6, RZ, RZ ;  /* 0x000000ff06027210 */ /* 0x000fc80007ffe1ff */
[----:B------:R-:W-:Y:S01]  /*1390*/  @!P1 SHF.R.U32.HI R8, RZ, R3, R8 ;  /* 0x00000003ff089219 */ /* 0x000fe20000011608 */
[----:B------:R-:W-:-:S03]  /*13a0*/  IMAD R2, R9, R2, R5 ;  /* 0x0000000209027224 */ /* 0x000fc600078e0205 */
[----:B------:R-:W-:-:S05]  /*13b0*/  @!P1 SEL R3, R7, R8, !P0 ;  /* 0x0000000807039207 */ /* 0x000fca0004000000 */
[--C-:B------:R-:W-:Y:S02]  /*13c0*/  @!P1 IMAD.IADD R6, R6, 0x1, -R3.reuse ;  /* 0x0000000106069824 */ /* 0x100fe400078e0a03 */
[----:B------:R-:W-:Y:S01]  /*13d0*/  @!P1 IMAD R3, R2, R11, R3 ;  /* 0x0000000b02039224 */ /* 0x000fe200078e0203 */
[----:B------:R-:W-:Y:S01]  /*13e0*/  IADD3 R2, PT, PT, -R7, RZ, RZ ;  /* 0x000000ff07027210 */ /* 0x000fe20007ffe1ff */
[----:B------:R-:W-:Y:S02]  /*13f0*/  @!P1 IMAD R5, R6, R9, R7 ;  /* 0x0000000906059224 */ /* 0x000fe400078e0207 */
[----:B------:R-:W-:Y:S02]  /*1400*/  @!P1 IMAD.MOV.U32 R7, RZ, RZ, R3 ;  /* 0x000000ffff079224 */ /* 0x000fe400078e0003 */
[----:B------:R-:W-:Y:S02]  /*1410*/  IMAD R2, R10, R2, R21 ;  /* 0x000000020a027224 */ /* 0x000fe400078e0215 */
[----:B------:R-:W-:-:S02]  /*1420*/  IMAD R20, R5, R4, R13 ;  /* 0x0000000405147224 */ /* 0x000fc400078e020d */
[----:B------:R-:W-:Y:S02]  /*1430*/  IMAD R21, R7, R10, R2 ;  /* 0x0000000a07157224 */ /* 0x000fe400078e0202 */
.L_x_16:
[----:B------:R-:W1:Y:S01]  /*1440*/  LDCU UR4, c[0x0][0xb30] ;  /* 0x00016600ff0477ac */ /* 0x000e620008000800 */
[----:B------:R-:W2:Y:S08]  /*1450*/  S2UR UR37, SR_CgaCtaId ;  /* 0x00000000002579c3 */ /* 0x000eb00000008800 */
[----:B------:R-:W3:Y:S01]  /*1460*/  LDC R26, c[0x0][0xb24] ;  /* 0x0002c900ff1a7b82 */ /* 0x000ee20000000800 */
[----:B-1----:R-:W-:-:S09]  /*1470*/  UISETP.NE.AND UP1, UPT, UR4, 0x1, UPT ;  /* 0x000000010400788c */ /* 0x002fd2000bf25270 */
[----:B--2---:R-:W-:Y:S05]  /*1480*/  BRA.U UP1, `(.L_x_17) ;  /* 0x0000000101407547 */ /* 0x004fea000b800000 */
[----:B------:R-:W1:Y:S08]  /*1490*/  LDC.64 R4, c[0x0][0xb10] ;  /* 0x0002c400ff047b82 */ /* 0x000e700000000a00 */
[----:B------:R-:W2:Y:S08]  /*14a0*/  LDC.64 R2, c[0x0][0xb18] ;  /* 0x0002c600ff027b82 */ /* 0x000eb00000000a00 */
[----:B------:R-:W4:Y:S08]  /*14b0*/  LDC R6, c[0x0][0xb20] ;  /* 0x0002c800ff067b82 */ /* 0x000f300000000800 */
[----:B------:R-:W3:Y:S01]  /*14c0*/  LDC R8, c[0x0][0xb0c] ;  /* 0x0002c300ff087b82 */ /* 0x000ee20000000800 */
[----:B-1----:R-:W-:-:S05]  /*14d0*/  IMAD.HI.U32 R4, R21, R4, RZ ;  /* 0x0000000415047227 */ /* 0x002fca00078e00ff */
[----:B------:R-:W-:Y:S01]  /*14e0*/  SHF.R.U32.HI R4, RZ, R5, R4 ;  /* 0x00000005ff047219 */ /* 0x000fe20000011604 */
[----:B--2---:R-:W-:Y:S01]  /*14f0*/  IMAD.HI.U32 R3, R20, R3, RZ ;  /* 0x0000000314037227 */ /* 0x004fe200078e00ff */
[----:B------:R-:W-:-:S04]  /*1500*/  ISETP.NE.AND P0, PT, R2, 0x1, PT ;  /* 0x000000010200780c */ /* 0x000fc80003f05270 */
[----:B----4-:R-:W-:-:S04]  /*1510*/  SHF.R.U32.HI R3, RZ, R6, R3 ;  /* 0x00000006ff037219 */ /* 0x010fc80000011603 */
[----:B------:R-:W-:Y:S02]  /*1520*/  SEL R3, R20, R3, !P0 ;  /* 0x0000000314037207 */ /* 0x000fe40004000000 */
[----:B---3--:R-:W-:-:S04]  /*1530*/  ISETP.NE.AND P1, PT, R8, 0x1, PT ;  /* 0x000000010800780c */ /* 0x008fc80003f25270 */
[----:B------:R-:W-:-:S05]  /*1540*/  SEL R4, R21, R4, !P1 ;  /* 0x0000000415047207 */ /* 0x000fca0004800000 */
[----:B------:R-:W-:Y:S02]  /*1550*/  IMAD.IADD R5, R3, 0x1, -R4 ;  /* 0x0000000103057824 */ /* 0x000fe400078e0a04 */
[----:B------:R-:W-:Y:S02]  /*1560*/  IMAD.IADD R3, R4, 0x1, -R3 ;  /* 0x0000000104037824 */ /* 0x000fe400078e0a03 */
[----:B------:R-:W-:Y:S02]  /*1570*/  IMAD R21, R5, R8, R21 ;  /* 0x0000000805157224 */ /* 0x000fe400078e0215 */
[----:B------:R-:W-:-:S07]  /*1580*/  IMAD R20, R3, R2, R20 ;  /* 0x0000000203147224 */ /* 0x000fce00078e0214 */
.L_x_17:
[----:B------:R-:W-:Y:S01]  /*1590*/  BAR.SYNC.DEFER_BLOCKING 0x0 ;  /* 0x0000000000007b1d */ /* 0x000fe20000010000 */
[----:B------:R-:W-:Y:S01]  /*15a0*/  UISETP.NE.AND UP1, UPT, UR8, 0x2, UPT ;  /* 0x000000020800788c */ /* 0x000fe2000bf25270 */
[----:B------:R-:W-:Y:S02]  /*15b0*/  ISETP.NE.OR P5, PT, R0, 0x2, !P5 ;  /* 0x000000020000780c */ /* 0x000fe40006fa5670 */
[----:B------:R-:W-:-:S06]  /*15c0*/  LOP3.LUT R2, R72, 0x1f, RZ, 0xc0, !PT ;  /* 0x0000001f48027812 */ /* 0x000fcc00078ec0ff */
[----:B------:R-:W-:Y:S05]  /*15d0*/  BRA.U UP1, `(.L_x_18) ;  /* 0x0000001901c47547 */ /* 0x000fea000b800000 */
[----:B------:R-:W1:Y:S01]  /*15e0*/  LDCU UR15, c[0x0][0x38c] ;  /* 0x00007180ff0f77ac */ /* 0x000e620008000800 */
[----:B------:R-:W2:Y:S01]  /*15f0*/  LDC R9, c[0x0][0x370] ;  /* 0x0000dc00ff097b82 */ /* 0x000ea20000000800 */
[----:B------:R-:W-:Y:S01]  /*1600*/  PLOP3.LUT P1, PT, PT, PT, UP2, 0x80, 0x8 ;  /* 0x000000000008781c */ /* 0x000fe20003f2f028 */
[----:B------:R-:W-:Y:S01]  /*1610*/  HFMA2 R12, -RZ, RZ, 0, 0 ;  /* 0x00000000ff0c7431 */ /* 0x000fe200000001ff */
[----:B------:R-:W-:Y:S01]  /*1620*/  ISETP.EQ.OR P4, PT, R2, RZ, P5 ;  /* 0x000000ff0200720c */ /* 0x000fe20002f82670 */
[----:B------:R-:W-:Y:S01]  /*1630*/  IMAD.MOV.U32 R15, RZ, RZ, 0x1 ;  /* 0x00000001ff0f7424 */ /* 0x000fe200078e00ff */
[----:B------:R-:W-:Y:S01]  /*1640*/  PLOP3.LUT P1, PT, P1, PT, PT, 0x8, 0x80 ;  /* 0x000000000080781c */ /* 0x000fe20000f2e170 */
[----:B------:R-:W-:Y:S01]  /*1650*/  IMAD.MOV.U32 R14, RZ, RZ, RZ ;  /* 0x000000ffff0e7224 */ /* 0x000fe200078e00ff */
[----:B------:R-:W-:Y:S01]  /*1660*/  MOV R8, 0x1 ;  /* 0x0000000100087802 */ /* 0x000fe20000000f00 */
[----:B------:R-:W4:Y:S01]  /*1670*/  LDC R0, c[0x0][0x374] ;  /* 0x0000dd00ff007b82 */ /* 0x000f220000000800 */
[----:B------:R-:W-:Y:S01]  /*1680*/  IMAD.MOV.U32 R10, RZ, RZ, RZ ;  /* 0x000000ffff0a7224 */ /* 0x000fe200078e00ff */
[----:B------:R-:W2:Y:S01]  /*1690*/  LDCU.64 UR24, c[0x0][0x348] ;  /* 0x00006900ff1877ac */ /* 0x000ea20008000a00 */
[----:B------:R-:W-:Y:S01]  /*16a0*/  UMOV UR13, URZ ;  /* 0x000000ff000d7c82 */ /* 0x000fe20008000000 */
[----:B-1----:R-:W-:-:S04]  /*16b0*/  UIADD3 UR5, UPT, UPT, UR15, 0x1f, URZ ;  /* 0x0000001f0f057890 */ /* 0x002fc8000fffe0ff */
[----:B------:R-:W-:-:S04]  /*16c0*/  USHF.R.S32.HI UR4, URZ, 0x1f, UR5 ;  /* 0x0000001fff047899 */ /* 0x000fc80008011405 */
[----:B------:R-:W-:-:S04]  /*16d0*/  ULEA.HI UR4, UR4, UR5, URZ, 0x5 ;  /* 0x0000000504047291 */ /* 0x000fc8000f8f28ff */
[----:B------:R-:W-:Y:S02]  /*16e0*/  USHF.R.S32.HI UR22, URZ, 0x5, UR4 ;  /* 0x00000005ff167899 */ /* 0x000fe40008011404 */
[----:B------:R-:W-:Y:S02]  /*16f0*/  UIADD3 UR4, UPT, UPT, UR15, -0x1, URZ ;  /* 0xffffffff0f047890 */ /* 0x000fe4000fffe0ff */
[----:B------:R-:W-:Y:S02]  /*1700*/  UISETP.LT.U32.AND UP0, UPT, UR22, 0x15, UPT ;  /* 0x000000151600788c */ /* 0x000fe4000bf01070 */
[----:B------:R-:W-:Y:S02]  /*1710*/  UISETP.GE.U32.AND UP1, UPT, UR4, -0x3f, UPT ;  /* 0xffffffc10400788c */ /* 0x000fe4000bf26070 */
[----:B------:R-:W-:Y:S02]  /*1720*/  USEL UR21, UR22, 0x15, UP0 ;  /* 0x0000001516157887 */ /* 0x000fe40008000000 */
[----:B------:R-:W-:-:S02]  /*1730*/  UIADD3 UR15, UPT, UPT, UR15, 0x3e, URZ ;  /* 0x0000003e0f0f7890 */ /* 0x000fc4000fffe0ff */
[----:B------:R-:W-:Y:S02]  /*1740*/  UIADD3 UR7, UPT, UPT, UR21, -0x1, URZ ;  /* 0xffffffff15077890 */ /* 0x000fe4000fffe0ff */
[----:B------:R-:W-:-:S03]  /*1750*/  UIADD3 UR14, UPT, UPT, UR22, -UR21, URZ ;  /* 0x80000015160e7290 */ /* 0x000fc6000fffe0ff */
[----:B------:R-:W-:-:S04]  /*1760*/  @UP1 UIADD3 UR7, UPT, UPT, UR21, URZ, URZ ;  /* 0x000000ff15071290 */ /* 0x000fc8000fffe0ff */
[----:B--2---:R-:W-:-:S12]  /*1770*/  UIADD3 UR7, UPT, UPT, UR7, 0x1, URZ ;  /* 0x0000000107077890 */ /* 0x004fd8000fffe0ff */
.L_x_36:
[----:B------:R-:W-:Y:S01]  /*1780*/  UISETP.NE.AND UP0, UPT, UR37, URZ, UPT ;  /* 0x000000ff2500728c */ /* 0x000fe2000bf05270 */
[----:B------:R-:W1:Y:S08]  /*1790*/  S2UR UR37, SR_CgaCtaId ;  /* 0x00000000002579c3 */ /* 0x000e700000008800 */
[----:B------:R-:W-:Y:S05]  /*17a0*/  BRA.U UP0, `(.L_x_19) ;  /* 0x0000000100347547 */ /* 0x000fea000b800000 */
[----:B------:R-:W2:Y:S01]  /*17b0*/  S2R R2, SR_CgaCtaId ;  /* 0x0000000000027919 */ /* 0x000ea20000008800 */
[----:B------:R-:W-:-:S04]  /*17c0*/  MOV R3, 0x400 ;  /* 0x0000040000037802 */ /* 0x000fc80000000f00 */
[----:B--2---:R-:W-:Y:S02]  /*17d0*/  LEA R3, R2, R3, 0x18 ;  /* 0x0000000302037211 */ /* 0x004fe400078ec0ff */
[----:B------:R-:W-:-:S03]  /*17e0*/  SHF.L.U32 R2, R8, 0x1f, RZ ;  /* 0x0000001f08027819 */ /* 0x000fc600000006ff */
[----:B------:R-:W-:-:S04]  /*17f0*/  IMAD R3, R10, 0x8, R3 ;  /* 0x000000080a037824 */ /* 0x000fc800078e0203 */
[----:B------:R-:W2:Y:S02]  /*1800*/  SYNCS.PHASECHK.TRANS64.TRYWAIT P0, [R3+URZ+0x200], R2 ;  /* 0x00020002030075a7 */ /* 0x000ea400080011ff */
[----:B--2---:R-:W-:Y:S05]  /*1810*/  @!P0 BRA `(.L_x_20) ;  /* 0x0000006400c88947 */ /* 0x004fea0003800000 */
.L_x_140:
[----:B------:R-:W-:Y:S01]  /*1820*/  VIADD R10, R10, 0x1 ;  /* 0x000000010a0a7836 */ /* 0x000fe20000000000 */
[----:B------:R2:W-:Y:S04]  /*1830*/  SYNCS.ARRIVE.TRANS64.A1T0 RZ, [R3+URZ+0x1f0], RZ ;  /* 0x0001f0ff03ff79a7 */ /* 0x0005e800081000ff */
[----:B------:R-:W-:-:S04]  /*1840*/  ISETP.NE.AND P0, PT, R10, 0x2, PT ;  /* 0x000000020a00780c */ /* 0x000fc80003f05270 */
[----:B------:R-:W-:Y:S02]  /*1850*/  SEL R10, R10, RZ, P0 ;  /* 0x000000ff0a0a7207 */ /* 0x000fe40000000000 */
[----:B--2---:R-:W-:-:S04]  /*1860*/  SEL R3, RZ, 0x1, P0 ;  /* 0x00000001ff037807 */ /* 0x004fc80000000000 */
[----:B------:R-:W-:-:S07]  /*1870*/  LOP3.LUT R8, R8, R3, RZ, 0x3c, !PT ;  /* 0x0000000308087212 */ /* 0x000fce00078e3cff */
.L_x_19:
[----:B------:R-:W-:Y:S01]  /*1880*/  UMOV UR4, 0x400 ;  /* 0x0000040000047882 */ /* 0x000fe20000000000 */
[----:B------:R-:W-:Y:S01]  /*1890*/  SHF.L.U32 R2, R15, 0x1f, RZ ;  /* 0x0000001f0f027819 */ /* 0x000fe200000006ff */
[----:B-1----:R-:W-:Y:S01]  /*18a0*/  ULEA UR4, UR37, UR4, 0x18 ;  /* 0x0000000425047291 */ /* 0x002fe2000f8ec0ff */
[----:B------:R-:W-:Y:S01]  /*18b0*/  R2UR UR35, R21 ;  /* 0x00000000152372ca */ /* 0x000fe200000e0000 */
[----:B------:R-:W-:Y:S01]  /*18c0*/  UISETP.GE.U32.AND UP0, UPT, UR15, 0x3f, UPT ;  /* 0x0000003f0f00788c */ /* 0x000fe2000bf06070 */
[----:B------:R-:W-:Y:S01]  /*18d0*/  R2UR UR11, R20 ;  /* 0x00000000140b72ca */ /* 0x000fe200000e0000 */
[----:B------:R-:W-:Y:S01]  /*18e0*/  ULEA UR5, UR13, UR4, 0x3 ;  /* 0x000000040d057291 */ /* 0x000fe2000f8e18ff */
[----:B------:R-:W-:-:S08]  /*18f0*/  UMOV UR23, URZ ;  /* 0x000000ff00177c82 */ /* 0x000fd00008000000 */
[----:B------:R1:W2:Y:S01]  /*1900*/  SYNCS.PHASECHK.TRANS64.TRYWAIT P0, [UR5+0xa8], R2 ;  /* 0x0000a802ff0075a7 */ /* 0x0002a20008001105 */
[----:B------:R-:W-:Y:S02]  /*1910*/  USHF.L.U32 UR35, UR35, 0x6, URZ ;  /* 0x0000000623237899 */ /* 0x000fe400080006ff */
[----:B------:R-:W-:Y:S01]  /*1920*/  UIMAD UR11, UR11, 0x60, URZ ;  /* 0x000000600b0b78a4 */ /* 0x000fe2000f8e02ff */
[----:B------:R-:W-:Y:S11]  /*1930*/  BRA.U !UP0, `(.L_x_21) ;  /* 0x0000000108a87547 */ /* 0x000ff6000b800000 */
[----:B------:R-:W-:Y:S01]  /*1940*/  UMOV UR16, URZ ;  /* 0x000000ff00107c82 */ /* 0x000fe20008000000 */
[----:B------:R-:W-:-:S05]  /*1950*/  UMOV UR6, UR13 ;  /* 0x0000000d00067c82 */ /* 0x000fca0008000000 */
.L_x_26:
[----:B--2---:R-:W-:Y:S01]  /*1960*/  @!P5 MOV R3, 0x2800 ;  /* 0x000028000003d802 */ /* 0x004fe20000000f00 */
[----:B-1----:R-:W-:Y:S01]  /*1970*/  ULEA UR33, UR6, UR4, 0x3 ;  /* 0x0000000406217291 */ /* 0x002fe2000f8e18ff */
[----:B--2---:R-:W-:Y:S11]  /*1980*/  @P0 BRA `(.L_x_22) ;  /* 0x00000000000c0947 */ /* 0x004ff60003800000 */
[----:B------:R-:W-:Y:S04]  /*1990*/  SHF.L.U32 R5, R15, 0x1f, RZ ;  /* 0x0000001f0f057819 */ /* 0x000fe800000006ff */
[----:B------:R-:W2:Y:S02]  /*19a0*/  SYNCS.PHASECHK.TRANS64.TRYWAIT P0, [UR33+0xa8], R5 ;  /* 0x0000a805ff0075a7 */ /* 0x000ea40008001121 */
[----:B--2---:R-:W-:Y:S05]  /*19b0*/  @!P0 BRA `(.L_x_23) ;  /* 0x0000006400748947 */ /* 0x004fea0003800000 */
.L_x_22:
[----:B------:R2:W-:Y:S01]  /*19c0*/  @!P5 SYNCS.ARRIVE.TRANS64 RZ, [UR33], R3 ;  /* 0x00000003ffffd9a7 */ /* 0x0005e20008000021 */
[----:B------:R-:W-:Y:S04]  /*19d0*/  BSSY.RECONVERGENT B0, `(.L_x_24) ;  /* 0x0000003000007945 */ /* 0x000fe80003800200 */
[----:B------:R-:W-:Y:S05]  /*19e0*/  @P4 BRA `(.L_x_25) ;  /* 0x0000000000044947 */ /* 0x000fea0003800000 */
[----:B------:R-:W-:Y:S05]  /*19f0*/  BPT.TRAP 0x1 ;  /* 0x000000040000795c */ /* 0x000fea0000300000 */
.L_x_25:
[----:B------:R-:W-:Y:S05]  /*1a00*/  BSYNC.RECONVERGENT B0 ;  /* 0x0000000000007941 */ /* 0x000fea0003800200 */
.L_x_24:
[----:B------:R-:W-:Y:S02]  /*1a10*/  UIADD3 UR13, UPT, UPT, UR6, 0x1, URZ ;  /* 0x00000001060d7890 */ /* 0x000fe4000fffe0ff */
[----:B------:R-:W-:Y:S02]  /*1a20*/  UIADD3 UR18, UP1, UPT, UR24, 0x80, URZ ;  /* 0x0000008018127890 */ /* 0x000fe4000ff3e0ff */
[----:B------:R-:W-:Y:S02]  /*1a30*/  UISETP.NE.AND UP0, UPT, UR13, 0x15, UPT ;  /* 0x000000150d00788c */ /* 0x000fe4000bf05270 */
[----:B------:R-:W-:Y:S02]  /*1a40*/  ULEA UR32, UR6, UR4, 0xc ;  /* 0x0000000406207291 */ /* 0x000fe4000f8e60ff */
[----:B------:R-:W-:Y:S02]  /*1a50*/  USEL UR9, URZ, 0x1, UP0 ;  /* 0x00000001ff097887 */ /* 0x000fe40008000000 */
[----:B------:R-:W-:Y:S02]  /*1a60*/  USEL UR13, UR13, URZ, UP0 ;  /* 0x000000ff0d0d7287 */ /* 0x000fe40008000000 */
[----:B------:R-:W-:Y:S02]  /*1a70*/  USHF.L.U32 UR34, UR16, 0x5, URZ ;  /* 0x0000000510227899 */ /* 0x000fe400080006ff */
[----:B------:R-:W-:Y:S01]  /*1a80*/  ULEA UR8, UR13, UR4, 0x3 ;  /* 0x000000040d087291 */ /* 0x000fe2000f8e18ff */
[----:B------:R-:W-:Y:S01]  /*1a90*/  LOP3.LUT R15, R15, UR9, RZ, 0x3c, !PT ;  /* 0x000000090f0f7c12 */ /* 0x000fe2000f8e3cff */
[----:B------:R-:W-:Y:S02]  /*1aa0*/  UIADD3.X UR19, UPT, UPT, URZ, UR25, URZ, UP1, !UPT ;  /* 0x00000019ff137290 */ /* 0x000fe40008ffe4ff */
[----:B------:R-:W-:Y:S01]  /*1ab0*/  UIADD3 UR32, UPT, UPT, UR32, 0x3600, URZ ;  /* 0x0000360020207890 */ /* 0x000fe2000fffe0ff */
[----:B-1----:R-:W-:Y:S01]  /*1ac0*/  SHF.L.U32 R2, R15, 0x1f, RZ ;  /* 0x0000001f0f027819 */ /* 0x002fe200000006ff */
[----:B------:R-:W-:Y:S02]  /*1ad0*/  UIMAD UR5, UR6, 0x1800, UR4 ;  /* 0x00001800060578a4 */ /* 0x000fe4000f8e0204 */
[----:B------:R-:W-:Y:S01]  /*1ae0*/  UIADD3 UR26, UP0, UPT, UR24, 0x180, URZ ;  /* 0x00000180181a7890 */ /* 0x000fe2000ff1e0ff */
[----:B------:R1:W1:Y:S01]  /*1af0*/  SYNCS.PHASECHK.TRANS64.TRYWAIT P0, [UR8+0xa8], R2 ;  /* 0x0000a802ff0075a7 */ /* 0x0002620008001108 */
[----:B------:R-:W-:Y:S01]  /*1b00*/  UMOV UR28, 0x0 ;  /* 0x00000000001c7882 */ /* 0x000fe20000000000 */
[----:B------:R-:W-:Y:S01]  /*1b10*/  UMOV UR29, 0x10000000 ;  /* 0x10000000001d7882 */ /* 0x000fe20000000000 */
[----:B------:R-:W-:Y:S01]  /*1b20*/  UIADD3 UR8, UPT, UPT, UR5, 0x18600, URZ ;  /* 0x0001860005087890 */ /* 0x000fe2000fffe0ff */
[----:B------:R1:W-:Y:S01]  /*1b30*/  UTMALDG.3D [UR32], [UR18], desc[UR28] ;  /* 0x00001c20120075b4 */ /* 0x0003e20008011000 */
[----:B------:R-:W-:Y:S02]  /*1b40*/  UIADD3.X UR27, UPT, UPT, URZ, UR25, URZ, UP0, !UPT ;  /* 0x00000019ff1b7290 */ /* 0x000fe400087fe4ff */
[----:B------:R-:W-:Y:S01]  /*1b50*/  UIADD3 UR16, UPT, UPT, UR16, 0x1, URZ ;  /* 0x0000000110107890 */ /* 0x000fe2000fffe0ff */
[----:B------:R-:W-:Y:S01]  /*1b60*/  UMOV UR12, UR36 ;  /* 0x00000024000c7c82 */ /* 0x000fe20008000000 */
[----:B------:R-:W-:Y:S01]  /*1b70*/  UMOV UR9, UR33 ;  /* 0x0000002100097c82 */ /* 0x000fe20008000000 */
[----:B------:R-:W-:Y:S01]  /*1b80*/  UMOV UR10, UR34 ;  /* 0x00000022000a7c82 */ /* 0x000fe20008000000 */
[----:B------:R-:W-:Y:S03]  /*1b90*/  UISETP.NE.AND UP0, UPT, UR16, UR7, UPT ;  /* 0x000000071000728c */ /* 0x000fe6000bf05270 */
[----:B------:R1:W-:Y:S01]  /*1ba0*/  UTMALDG.3D [UR8], [UR26], desc[UR28] ;  /* 0x00001c081a0075b4 */ /* 0x0003e20008011000 */
[----:B------:R-:W-:Y:S01]  /*1bb0*/  UMOV UR23, UR7 ;  /* 0x0000000700177c82 */ /* 0x000fe20008000000 */
[----:B------:R-:W-:Y:S04]  /*1bc0*/  UMOV UR6, UR13 ;  /* 0x0000000d00067c82 */ /* 0x000fe80008000000 */
[----:B------:R-:W-:Y:S05]  /*1bd0*/  BRA.U UP0, `(.L_x_26) ;  /* 0xfffffffd00607547 */ /* 0x000fea000b83ffff */
.L_x_21:
[----:B------:R-:W-:Y:S01]  /*1be0*/  ULEA UR5, UR13, UR4, 0x3 ;  /* 0x000000040d057291 */ /* 0x000fe2000f8e18ff */
[----:B-1----:R-:W-:Y:S01]  /*1bf0*/  SHF.L.U32 R2, R15, 0x1f, RZ ;  /* 0x0000001f0f027819 */ /* 0x002fe200000006ff */
[----:B------:R-:W-:Y:S01]  /*1c00*/  @!P1 SYNCS.ARRIVE.TRANS64.A1T0 RZ, [UR4+0x188], RZ ;  /* 0x000188ffffff99a7 */ /* 0x000fe20008100004 */
[----:B------:R-:W-:-:S06]  /*1c10*/  UISETP.GT.AND UP0, UPT, UR22, UR21, UPT ;  /* 0x000000151600728c */ /* 0x000fcc000bf04270 */
[----:B--2---:R1:W2:Y:S03]  /*1c20*/  SYNCS.PHASECHK.TRANS64.TRYWAIT P0, [UR5+0xa8], R2 ;  /* 0x0000a802ff0075a7 */ /* 0x0042a60008001105 */
[----:B------:R-:W-:Y:S05]  /*1c30*/  BRA.U !UP0, `(.L_x_27) ;  /* 0x0000000108ac7547 */ /* 0x000fea000b800000 */
[----:B------:R-:W-:Y:S01]  /*1c40*/  UIADD3 UR26, UPT, UPT, UR14, UR23, URZ ;  /* 0x000000170e1a7290 */ /* 0x000fe2000fffe0ff */
[----:B------:R-:W-:-:S11]  /*1c50*/  UMOV UR6, UR13 ;  /* 0x0000000d00067c82 */ /* 0x000fd60008000000 */
.L_x_32:
[----:B--2---:R-:W-:Y:S01]  /*1c60*/  @!P5 MOV R3, 0x2800 ;  /* 0x000028000003d802 */ /* 0x004fe20000000f00 */
[----:B-1----:R-:W-:Y:S01]  /*1c70*/  ULEA UR17, UR6, UR4, 0x3 ;  /* 0x0000000406117291 */ /* 0x002fe2000f8e18ff */
[----:B--2---:R-:W-:Y:S11]  /*1c80*/  @P0 BRA `(.L_x_28) ;  /* 0x00000000000c0947 */ /* 0x004ff60003800000 */
[----:B------:R-:W-:Y:S04]  /*1c90*/  SHF.L.U32 R5, R15, 0x1f, RZ ;  /* 0x0000001f0f057819 */ /* 0x000fe800000006ff */
[----:B------:R-:W2:Y:S02]  /*1ca0*/  SYNCS.PHASECHK.TRANS64.TRYWAIT P0, [UR17+0xa8], R5 ;  /* 0x0000a805ff0075a7 */ /* 0x000ea40008001111 */
[----:B--2---:R-:W-:Y:S05]  /*1cb0*/  @!P0 BRA `(.L_x_29) ;  /* 0x0000006000cc8947 */ /* 0x004fea0003800000 */
.L_x_28:
[----:B------:R2:W-:Y:S01]  /*1cc0*/  @!P5 SYNCS.ARRIVE.TRANS64 RZ, [UR17], R3 ;  /* 0x00000003ffffd9a7 */ /* 0x0005e20008000011 */
[----:B------:R-:W-:Y:S04]  /*1cd0*/  BSSY.RECONVERGENT B0, `(.L_x_30) ;  /* 0x0000003000007945 */ /* 0x000fe80003800200 */
[----:B------:R-:W-:Y:S05]  /*1ce0*/  @P4 BRA `(.L_x_31) ;  /* 0x0000000000044947 */ /* 0x000fea0003800000 */
[----:B------:R-:W-:Y:S05]  /*1cf0*/  BPT.TRAP 0x1 ;  /* 0x000000040000795c */ /* 0x000fea0000300000 */
.L_x_31:
[----:B------:R-:W-:Y:S05]  /*1d00*/  BSYNC.RECONVERGENT B0 ;  /* 0x0000000000007941 */ /* 0x000fea0003800200 */
.L_x_30:
[----:B------:R-:W-:Y:S02]  /*1d10*/  UIADD3 UR13, UPT, UPT, UR6, 0x1, URZ ;  /* 0x00000001060d7890 */ /* 0x000fe4000fffe0ff */
[----:B------:R-:W-:Y:S02]  /*1d20*/  ULEA UR16, UR6, UR4, 0xc ;  /* 0x0000000406107291 */ /* 0x000fe4000f8e60ff */
[----:B------:R-:W-:Y:S02]  /*1d30*/  UISETP.NE.AND UP0, UPT, UR13, 0x15, UPT ;  /* 0x000000150d00788c */ /* 0x000fe4000bf05270 */
[----:B------:R-:W-:Y:S02]  /*1d40*/  UIADD3 UR32, UP1, UPT, UR24, 0x80, URZ ;  /* 0x0000008018207890 */ /* 0x000fe4000ff3e0ff */
[----:B------:R-:W-:Y:S02]  /*1d50*/  USEL UR9, URZ, 0x1, UP0 ;  /* 0x00000001ff097887 */ /* 0x000fe40008000000 */
[----:B------:R-:W-:Y:S02]  /*1d60*/  USEL UR13, UR13, URZ, UP0 ;  /* 0x000000ff0d0d7287 */ /* 0x000fe40008000000 */
[----:B------:R-:W-:Y:S02]  /*1d70*/  USHF.L.U32 UR18, UR23, 0x5, URZ ;  /* 0x0000000517127899 */ /* 0x000fe400080006ff */
[----:B------:R-:W-:Y:S01]  /*1d80*/  ULEA UR8, UR13, UR4, 0x3 ;  /* 0x000000040d087291 */ /* 0x000fe2000f8e18ff */
[----:B------:R-:W-:Y:S01]  /*1d90*/  LOP3.LUT R15, R15, UR9, RZ, 0x3c, !PT ;  /* 0x000000090f0f7c12 */ /* 0x000fe2000f8e3cff */
[----:B------:R-:W-:Y:S02]  /*1da0*/  UIADD3 UR16, UPT, UPT, UR16, 0x3600, URZ ;  /* 0x0000360010107890 */ /* 0x000fe4000fffe0ff */
[----:B------:R-:W-:Y:S01]  /*1db0*/  UIADD3.X UR33, UPT, UPT, URZ, UR25, URZ, UP1, !UPT ;  /* 0x00000019ff217290 */ /* 0x000fe20008ffe4ff */
[----:B-1----:R-:W-:Y:S01]  /*1dc0*/  SHF.L.U32 R2, R15, 0x1f, RZ ;  /* 0x0000001f0f027819 */ /* 0x002fe200000006ff */
[----:B------:R-:W-:Y:S02]  /*1dd0*/  UIMAD UR5, UR6, 0x1800, UR4 ;  /* 0x00001800060578a4 */ /* 0x000fe4000f8e0204 */
[----:B------:R-:W-:Y:S01]  /*1de0*/  UIADD3 UR30, UP0, UPT, UR24, 0x180, URZ ;  /* 0x00000180181e7890 */ /* 0x000fe2000ff1e0ff */
[----:B------:R1:W1:Y:S01]  /*1df0*/  SYNCS.PHASECHK.TRANS64.TRYWAIT P0, [UR8+0xa8], R2 ;  /* 0x0000a802ff0075a7 */ /* 0x0002620008001108 */
[----:B------:R-:W-:Y:S01]  /*1e00*/  UIADD3 UR8, UPT, UPT, UR5, 0x18600, URZ ;  /* 0x0001860005087890 */ /* 0x000fe2000fffe0ff */
[----:B------:R-:W-:Y:S01]  /*1e10*/  UMOV UR28, 0x0 ;  /* 0x00000000001c7882 */ /* 0x000fe20000000000 */
[----:B------:R-:W-:Y:S01]  /*1e20*/  UMOV UR29, 0x10000000 ;  /* 0x10000000001d7882 */ /* 0x000fe20000000000 */
[----:B------:R-:W-:Y:S01]  /*1e30*/  UMOV UR19, UR35 ;  /* 0x0000002300137c82 */ /* 0x000fe20008000000 */
[----:B------:R-:W-:Y:S01]  /*1e40*/  UMOV UR20, UR36 ;  /* 0x0000002400147c82 */ /* 0x000fe20008000000 */
[----:B------:R-:W-:Y:S01]  /*1e50*/  UIADD3.X UR31, UPT, UPT, URZ, UR25, URZ, UP0, !UPT ;  /* 0x00000019ff1f7290 */ /* 0x000fe200087fe4ff */
[----:B------:R1:W-:Y:S01]  /*1e60*/  UTMALDG.3D [UR16], [UR32], desc[UR28] ;  /* 0x00001c10200075b4 */ /* 0x0003e20008011000 */
[----:B------:R-:W-:Y:S01]  /*1e70*/  UIADD3 UR23, UPT, UPT, UR23, 0x1, URZ ;  /* 0x0000000117177890 */ /* 0x000fe2000fffe0ff */
[----:B------:R-:W-:Y:S01]  /*1e80*/  UMOV UR12, UR36 ;  /* 0x00000024000c7c82 */ /* 0x000fe20008000000 */
[----:B------:R-:W-:Y:S01]  /*1e90*/  UMOV UR9, UR17 ;  /* 0x0000001100097c82 */ /* 0x000fe20008000000 */
[----:B------:R-:W-:Y:S01]  /*1ea0*/  UMOV UR10, UR18 ;  /* 0x00000012000a7c82 */ /* 0x000fe20008000000 */
[----:B------:R-:W-:Y:S03]  /*1eb0*/  UISETP.NE.AND UP0, UPT, UR23, UR26, UPT ;  /* 0x0000001a1700728c */ /* 0x000fe6000bf05270 */
[----:B------:R1:W-:Y:S01]  /*1ec0*/  UTMALDG.3D [UR8], [UR30], desc[UR28] ;  /* 0x00001c081e0075b4 */ /* 0x0003e20008011000 */
[----:B------:R-:W-:Y:S05]  /*1ed0*/  UMOV UR6, UR13 ;  /* 0x0000000d00067c82 */ /* 0x000fea0008000000 */
[----:B------:R-:W-:Y:S05]  /*1ee0*/  BRA.U UP0, `(.L_x_32) ;  /* 0xfffffffd005c7547 */ /* 0x000fea000b83ffff */
.L_x_27:
[----:B-1----:R-:W-:Y:S01]  /*1ef0*/  LEA R2, R14, UR4, 0x3 ;  /* 0x000000040e027c11 */ /* 0x002fe2000f8e18ff */
[----:B------:R-:W-:Y:S01]  /*1f00*/  NOP ;  /* 0x0000000000007918 */ /* 0x000fe20000000000 */
[----:B--2---:R-:W-:Y:S02]  /*1f10*/  SHF.L.U32 R3, R12, 0x1f, RZ ;  /* 0x0000001f0c037819 */ /* 0x004fe400000006ff */
[----:B------:R-:W-:Y:S02]  /*1f20*/  LEA R4, R14, UR4, 0x4 ;  /* 0x000000040e047c11 */ /* 0x000fe4000f8e20ff */
[----:B------:R-:W1:Y:S02]  /*1f30*/  SYNCS.PHASECHK.TRANS64.TRYWAIT P0, [R2+URZ+0x190], R3 ;  /* 0x00019003020075a7 */ /* 0x000e6400080011ff */
[----:B-1----:R-:W-:Y:S05]  /*1f40*/  @!P0 BRA `(.L_x_33) ;  /* 0x0000006000408947 */ /* 0x002fea0003800000 */
.L_x_143:
[----:B------:R-:W2:Y:S01]  /*1f50*/  LDS.128 R4, [R4+0x220] ;  /* 0x0002200004047984 */ /* 0x000ea20000000c00 */
[----:B---3--:R-:W-:Y:S01]  /*1f60*/  ISETP.GE.AND P0, PT, R26, 0x1, PT ;  /* 0x000000011a00780c */ /* 0x008fe20003f06270 */
[----:B-1----:R-:W-:Y:S01]  /*1f70*/  VIADD R2, R2, 0x1a0 ;  /* 0x000001a002027836 */ /* 0x002fe20000000000 */
[----:B------:R-:W-:Y:S01]  /*1f80*/  @!PT LDS RZ, [RZ] ;  /* 0x00000000fffff984 */ /* 0x000fe20000000800 */
[----:B------:R-:W-:Y:S01]  /*1f90*/  @!PT LDS RZ, [RZ] ;  /* 0x00000000fffff984 */ /* 0x000fe20000000800 */
[----:B------:R-:W-:Y:S01]  /*1fa0*/  @!PT LDS RZ, [RZ] ;  /* 0x00000000fffff984 */ /* 0x000fe20000000800 */
[----:B------:R-:W-:Y:S01]  /*1fb0*/  @!PT LDS RZ, [RZ] ;  /* 0x00000000fffff984 */ /* 0x000fe20000000800 */
[----:B------:R1:W-:Y:S06]  /*1fc0*/  MEMBAR.ALL.CTA ;  /* 0x0000000000007992 */ /* 0x0003ec0000008000 */
[----:B-1----:R-:W1:Y:S01]  /*1fd0*/  FENCE.VIEW.ASYNC.S ;  /* 0x00000000000073c6 */ /* 0x002e620000000000 */
[----:B------:R-:W-:-:S04]  /*1fe0*/  PRMT R2, RZ, 0x654, R2 ;  /* 0x00000654ff027816 */ /* 0x000fc80000000002 */
[----:B-1----:R1:W-:Y:S01]  /*1ff0*/  SYNCS.ARRIVE.TRANS64.RED.A1T0 RZ, [R2+URZ], RZ ;  /* 0x000000ff02ff79a7 */ /* 0x0023e200081004ff */
[----:B--2---:R-:W-:-:S13]  /*2000*/  LOP3.LUT P2, RZ, R6, 0x1, RZ, 0xc0, !PT ;  /* 0x0000000106ff7812 */ /* 0x004fda000784c0ff */
[----:B------:R-:W-:Y:S01]  /*2010*/  @P2 SHF.R.U32.HI R3, RZ, 0x10, R5 ;  /* 0x00000010ff032819 */ /* 0x000fe20000011605 */
[----:B------:R-:W-:Y:S01]  /*2020*/  VOTEU.ANY UP0, P2 ;  /* 0x0000000000ff7886 */ /* 0x000fe20001000100 */
[----:B------:R-:W-:Y:S02]  /*2030*/  @P2 MOV R13, R4 ;  /* 0x00000004000d2202 */ /* 0x000fe40000000f00 */
[----:B------:R-:W-:Y:S02]  /*2040*/  @P2 R2UR.BROADCAST UR5, R3 ;  /* 0x00000000030522ca */ /* 0x000fe400008e0000 */
[----:B------:R-:W-:-:S11]  /*2050*/  @P2 LOP3.LUT R11, R5, 0xffff, RZ, 0xc0, !PT ;  /* 0x0000ffff050b2812 */ /* 0x000fd600078ec0ff */
[----:B------:R-:W-:Y:S01]  /*2060*/  @UP0 UMOV UR36, UR5 ;  /* 0x0000000500240c82 */ /* 0x000fe20008000000 */
[----:B-1----:R-:W-:Y:S05]  /*2070*/  @!P0 BRA `(.L_x_34) ;  /* 0x0000000000b88947 */ /* 0x002fea0003800000 */
[----:B------:R-:W4:Y:S01]  /*2080*/  LDC.64 R4, c[0x0][0xb18] ;  /* 0x0002c600ff047b82 */ /* 0x000f220000000a00 */
[----:B------:R-:W-:-:S07]  /*2090*/  ISETP.NE.AND P3, PT, R26, 0x1, PT ;  /* 0x000000011a00780c */ /* 0x000fce0003f65270 */
[----:B------:R-:W1:Y:S08]  /*20a0*/  LDC.64 R6, c[0x0][0xb10] ;  /* 0x0002c400ff067b82 */ /* 0x000e700000000a00 */
[----:B------:R-:W2:Y:S08]  /*20b0*/  LDC R16, c[0x0][0xb20] ;  /* 0x0002c800ff107b82 */ /* 0x000eb00000000800 */
[----:B------:R-:W3:Y:S01]  /*20c0*/  LDC R18, c[0x0][0xb0c] ;  /* 0x0002c300ff127b82 */ /* 0x000ee20000000800 */
[----:B----4-:R-:W-:Y:S01]  /*20d0*/  IMAD.HI.U32 R17, R0, R5, RZ ;  /* 0x0000000500117227 */ /* 0x010fe200078e00ff */
[----:B------:R-:W-:-:S03]  /*20e0*/  ISETP.NE.AND P0, PT, R4, 0x1, PT ;  /* 0x000000010400780c */ /* 0x000fc60003f05270 */
[----:B------:R-:W-:-:S03]  /*20f0*/  IMAD.HI.U32 R5, R11, R5, RZ ;  /* 0x000000050b057227 */ /* 0x000fc600078e00ff */
[----:B------:R-:W4:Y:S01]  /*2100*/  LDC.64 R2, c[0x0][0xb28] ;  /* 0x0002ca00ff027b82 */ /* 0x000f220000000a00 */
[----:B-1----:R-:W-:-:S04]  /*2110*/  IMAD.HI.U32 R20, R9, R6, RZ ;  /* 0x0000000609147227 */ /* 0x002fc800078e00ff */
[----:B------:R-:W-:Y:S01]  /*2120*/  IMAD.HI.U32 R22, R13, R6, RZ ;  /* 0x000000060d167227 */ /* 0x000fe200078e00ff */
[----:B------:R-:W-:Y:S02]  /*2130*/  SHF.R.U32.HI R20, RZ, R7, R20 ;  /* 0x00000007ff147219 */ /* 0x000fe40000011614 */
[-C--:B--2---:R-:W-:Y:S02]  /*2140*/  SHF.R.U32.HI R17, RZ, R16.reuse, R17 ;  /* 0x00000010ff117219 */ /* 0x084fe40000011611 */
[----:B------:R-:W-:Y:S02]  /*2150*/  SHF.R.U32.HI R16, RZ, R16, R5 ;  /* 0x00000010ff107219 */ /* 0x000fe40000011605 */
[----:B------:R-:W-:Y:S02]  /*2160*/  SEL R17, R0, R17, !P0 ;  /* 0x0000001100117207 */ /* 0x000fe40004000000 */
[----:B------:R-:W-:Y:S02]  /*2170*/  SHF.R.U32.HI R22, RZ, R7, R22 ;  /* 0x00000007ff167219 */ /* 0x000fe40000011616 */
[----:B---3--:R-:W-:-:S02]  /*2180*/  ISETP.NE.AND P1, PT, R18, 0x1, PT ;  /* 0x000000011200780c */ /* 0x008fc40003f25270 */
[----:B------:R-:W-:Y:S02]  /*2190*/  SEL R5, R11, R16, !P0 ;  /* 0x000000100b057207 */ /* 0x000fe40004000000 */
[----:B------:R-:W-:Y:S02]  /*21a0*/  SEL R19, R9, R20, !P1 ;  /* 0x0000001409137207 */ /* 0x000fe40004800000 */
[----:B------:R-:W-:Y:S01]  /*21b0*/  SEL R7, R13, R22, !P1 ;  /* 0x000000160d077207 */ /* 0x000fe20004800000 */
[----:B----4-:R-:W-:-:S04]  /*21c0*/  IMAD.HI.U32 R20, R17, R2, RZ ;  /* 0x0000000211147227 */ /* 0x010fc800078e00ff */
[----:B------:R-:W-:Y:S01]  /*21d0*/  IMAD.HI.U32 R6, R19, R2, RZ ;  /* 0x0000000213067227 */ /* 0x000fe200078e00ff */
[----:B------:R-:W-:-:S04]  /*21e0*/  @P3 SHF.R.U32.HI R17, RZ, R3, R20 ;  /* 0x00000003ff113219 */ /* 0x000fc80000011614 */
        /* <DEDUP_REMOVED lines=8> */
[----:B------:R-:W-:-:S04]  /*2270*/  @!P0 IMAD.HI.U32 R16, R7, R2, RZ ;  /* 0x0000000207108227 */ /* 0x000fc800078e00ff */
[----:B------:R-:W-:Y:S01]  /*2280*/  IMAD.MOV R2, RZ, RZ, -R6 ;  /* 0x000000ffff027224 */ /* 0x000fe200078e0a06 */
[----:B------:R-:W-:-:S03]  /*2290*/  @!P0 SHF.R.U32.HI R16, RZ, R3, R16 ;  /* 0x00000003ff108219 */ /* 0x000fc60000011610 */
[----:B------:R-:W-:Y:S01]  /*22a0*/  IMAD R2, R26, R2, R5 ;  /* 0x000000021a027224 */ /* 0x000fe200078e0205 */
[----:B------:R-:W-:Y:S02]  /*22b0*/  @!P0 SEL R3, R7, R16, !P3 ;  /* 0x0000001007038207 */ /* 0x000fe40005800000 */
[----:B------:R-:W-:-:S03]  /*22c0*/  IADD3 R16, PT, PT, -R5, RZ, RZ ;  /* 0x000000ff05107210 */ /* 0x000fc60007ffe1ff */
[--C-:B------:R-:W-:Y:S02]  /*22d0*/  @!P0 IMAD.IADD R6, R6, 0x1, -R3.reuse ;  /* 0x0000000106068824 */ /* 0x100fe400078e0a03 */
[----:B------:R-:W-:Y:S01]  /*22e0*/  @!P0 IMAD R3, R2, R19, R3 ;  /* 0x0000001302038224 */ /* 0x000fe200078e0203 */
[----:B------:R-:W-:Y:S01]  /*22f0*/  IADD3 R2, PT, PT, -R7, RZ, RZ ;  /* 0x000000ff07027210 */ /* 0x000fe20007ffe1ff */
[----:B------:R-:W-:Y:S02]  /*2300*/  @!P0 IMAD R5, R26, R6, R7 ;  /* 0x000000061a058224 */ /* 0x000fe400078e0207 */
[----:B------:R-:W-:Y:S02]  /*2310*/  IMAD R11, R4, R16, R11 ;  /* 0x00000010040b7224 */ /* 0x000fe400078e020b */
[----:B------:R-:W-:Y:S02]  /*2320*/  @!P0 IMAD.MOV.U32 R7, RZ, RZ, R3 ;  /* 0x000000ffff078224 */ /* 0x000fe400078e0003 */
[----:B------:R-:W-:-:S02]  /*2330*/  IMAD R2, R18, R2, R13 ;  /* 0x0000000212027224 */ /* 0x000fc400078e020d */
[----:B------:R-:W-:Y:S02]  /*2340*/  IMAD R11, R5, R4, R11 ;  /* 0x00000004050b7224 */ /* 0x000fe400078e020b */
[----:B------:R-:W-:Y:S02]  /*2350*/  IMAD R13, R7, R18, R2 ;  /* 0x00000012070d7224 */ /* 0x000fe400078e0202 */
.L_x_34:
[----:B------:R-:W1:Y:S02]  /*2360*/  LDCU UR5, c[0x0][0xb30] ;  /* 0x00016600ff0577ac */ /* 0x000e640008000800 */
[----:B-1----:R-:W-:-:S09]  /*2370*/  UISETP.NE.AND UP0, UPT, UR5, 0x1, UPT ;  /* 0x000000010500788c */ /* 0x002fd2000bf05270 */
[----:B------:R-:W-:Y:S05]  /*2380*/  BRA.U UP0, `(.L_x_35) ;  /* 0x0000000100407547 */ /* 0x000fea000b800000 */
[----:B------:R-:W1:Y:S08]  /*2390*/  LDC.64 R4, c[0x0][0xb10] ;  /* 0x0002c400ff047b82 */ /* 0x000e700000000a00 */
[----:B------:R-:W2:Y:S08]  /*23a0*/  LDC.64 R2, c[0x0][0xb18] ;  /* 0x0002c600ff027b82 */ /* 0x000eb00000000a00 */
[----:B------:R-:W3:Y:S08]  /*23b0*/  LDC R6, c[0x0][0xb20] ;  /* 0x0002c800ff067b82 */ /* 0x000ef00000000800 */
[----:B------:R-:W4:Y:S01]  /*23c0*/  LDC R16, c[0x0][0xb0c] ;  /* 0x0002c300ff107b82 */ /* 0x000f220000000800 */
[----:B-1----:R-:W-:-:S05]  /*23d0*/  IMAD.HI.U32 R4, R13, R4, RZ ;  /* 0x000000040d047227 */ /* 0x002fca00078e00ff */
[----:B------:R-:W-:Y:S01]  /*23e0*/  SHF.R.U32.HI R4, RZ, R5, R4 ;  /* 0x00000005ff047219 */ /* 0x000fe20000011604 */
[----:B--2---:R-:W-:Y:S01]  /*23f0*/  IMAD.HI.U32 R3, R11, R3, RZ ;  /* 0x000000030b037227 */ /* 0x004fe200078e00ff */
[----:B------:R-:W-:-:S04]  /*2400*/  ISETP.NE.AND P0, PT, R2, 0x1, PT ;  /* 0x000000010200780c */ /* 0x000fc80003f05270 */
[----:B---3--:R-:W-:-:S04]  /*2410*/  SHF.R.U32.HI R6, RZ, R6, R3 ;  /* 0x00000006ff067219 */ /* 0x008fc80000011603 */
[----:B------:R-:W-:Y:S02]  /*2420*/  SEL R3, R11, R6, !P0 ;  /* 0x000000060b037207 */ /* 0x000fe40004000000 */
[----:B----4-:R-:W-:-:S04]  /*2430*/  ISETP.NE.AND P1, PT, R16, 0x1, PT ;  /* 0x000000011000780c */ /* 0x010fc80003f25270 */
[----:B------:R-:W-:-:S05]  /*2440*/  SEL R4, R13, R4, !P1 ;  /* 0x000000040d047207 */ /* 0x000fca0004800000 */
[----:B------:R-:W-:Y:S02]  /*2450*/  IMAD.IADD R5, R3, 0x1, -R4 ;  /* 0x0000000103057824 */ /* 0x000fe400078e0a04 */
[----:B------:R-:W-:Y:S02]  /*2460*/  IMAD.IADD R3, R4, 0x1, -R3 ;  /* 0x0000000104037824 */ /* 0x000fe400078e0a03 */
[----:B------:R-:W-:Y:S02]  /*2470*/  IMAD R13, R5, R16, R13 ;  /* 0x00000010050d7224 */ /* 0x000fe400078e020d */
[----:B------:R-:W-:-:S07]  /*2480*/  IMAD R11, R3, R2, R11 ;  /* 0x00000002030b7224 */ /* 0x000fce00078e020b */
.L_x_35:
[----:B------:R-:W-:Y:S01]  /*2490*/  VIADD R14, R14, 0x1 ;  /* 0x000000010e0e7836 */ /* 0x000fe20000000000 */
[----:B------:R-:W-:Y:S01]  /*24a0*/  PLOP3.LUT P1, PT, PT, PT, PT, 0x80, 0x8 ;  /* 0x000000000008781c */ /* 0x000fe20003f2f070 */
[----:B------:R-:W-:Y:S02]  /*24b0*/  IMAD.IADD R21, R13, 0x1, R60 ;  /* 0x000000010d157824 */ /* 0x000fe400078e023c */
[----:B------:R-:W-:Y:S01]  /*24c0*/  IMAD.IADD R20, R11, 0x1, R58 ;  /* 0x000000010b147824 */ /* 0x000fe200078e023a */
[----:B------:R-:W-:-:S04]  /*24d0*/  ISETP.NE.AND P0, PT, R14, 0x2, PT ;  /* 0x000000020e00780c */ /* 0x000fc80003f05270 */
[----:B------:R-:W-:Y:S02]  /*24e0*/  SEL R3, RZ, 0x1, P0 ;  /* 0x00000001ff037807 */ /* 0x000fe40000000000 */
[----:B------:R-:W-:Y:S02]  /*24f0*/  SEL R14, R14, RZ, P0 ;  /* 0x000000ff0e0e7207 */ /* 0x000fe40000000000 */
[----:B------:R-:W-:Y:S01]  /*2500*/  LOP3.LUT R12, R12, R3, RZ, 0x3c, !PT ;  /* 0x000000030c0c7212 */ /* 0x000fe200078e3cff */
[----:B------:R-:W-:Y:S06]  /*2510*/  @P2 BRA `(.L_x_36) ;  /* 0xfffffff000982947 */ /* 0x000fec000383ffff */
[----:B------:R-:W-:Y:S01]  /*2520*/  UIADD3 UR4, UPT, UPT, UR4, 0xa8, URZ ;  /* 0x000000a804047890 */ /* 0x000fe2000fffe0ff */
[----:B------:R-:W-:-:S03]  /*2530*/  SHF.L.U32 R3, R15, 0x1f, RZ ;  /* 0x0000001f0f037819 */ /* 0x000fc600000006ff */
[----:B------:R-:W-:-:S09]  /*2540*/  ULEA UR5, UR13, UR4, 0x3 ;  /* 0x000000040d057291 */ /* 0x000fd2000f8e18ff */
[----:B------:R-:W1:Y:S02]  /*2550*/  SYNCS.PHASECHK.TRANS64.TRYWAIT P0, [UR5], R3 ;  /* 0x00000003ff0075a7 */ /* 0x000e640008001105 */
[----:B-1----:R-:W-:Y:S05]  /*2560*/  @!P0 BRA `(.L_x_37) ;  /* 0x0000005800cc8947 */ /* 0x002fea0003800000 */
.L_x_145:
[----:B------:R-:W-:-:S04]  /*2570*/  UIADD3 UR6, UPT, UPT, UR13, 0x1, URZ ;  /* 0x000000010d067890 */ /* 0x000fc8000fffe0ff */
[----:B------:R-:W-:-:S04]  /*2580*/  UISETP.NE.AND UP0, UPT, UR6, 0x15, UPT ;  /* 0x000000150600788c */ /* 0x000fc8000bf05270 */
[----:B------:R-:W-:Y:S02]  /*2590*/  USEL UR7, URZ, 0x1, UP0 ;  /* 0x00000001ff077887 */ /* 0x000fe40008000000 */
[----:B------:R-:W-:-:S04]  /*25a0*/  USEL UR6, UR6, URZ, UP0 ;  /* 0x000000ff06067287 */ /* 0x000fc80008000000 */
[----:B------:R-:W-:Y:S01]  /*25b0*/  ULEA UR5, UR6, UR4, 0x3 ;  /* 0x0000000406057291 */ /* 0x000fe2000f8e18ff */
[----:B------:R-:W-:-:S04]  /*25c0*/  LOP3.LUT R2, R15, UR7, RZ, 0x3c, !PT ;  /* 0x000000070f027c12 */ /* 0x000fc8000f8e3cff */
[----:B-1----:R-:W-:-:S04]  /*25d0*/  SHF.L.U32 R3, R2, 0x1f, RZ ;  /* 0x0000001f02037819 */ /* 0x002fc800000006ff */
[----:B------:R-:W1:Y:S02]  /*25e0*/  SYNCS.PHASECHK.TRANS64.TRYWAIT P0, [UR5], R3 ;  /* 0x00000003ff0075a7 */ /* 0x000e640008001105 */
[----:B-1----:R-:W-:Y:S05]  /*25f0*/  @!P0 BRA `(.L_x_38) ;  /* 0x0000005800c08947 */ /* 0x002fea0003800000 */
.L_x_147:
        /* <DEDUP_REMOVED lines=9> */
.L_x_149:
        /* <DEDUP_REMOVED lines=9> */
.L_x_151:
        /* <DEDUP_REMOVED lines=9> */
.L_x_153:
        /* <DEDUP_REMOVED lines=9> */
.L_x_155:
        /* <DEDUP_REMOVED lines=9> */
.L_x_157:
        /* <DEDUP_REMOVED lines=9> */
.L_x_159:
        /* <DEDUP_REMOVED lines=9> */
.L_x_161:
        /* <DEDUP_REMOVED lines=9> */
.L_x_163:
        /* <DEDUP_REMOVED lines=9> */
.L_x_165:
        /* <DEDUP_REMOVED lines=9> */
.L_x_167:
        /* <DEDUP_REMOVED lines=9> */
.L_x_169:
        /* <DEDUP_REMOVED lines=9> */
.L_x_171:
        /* <DEDUP_REMOVED lines=9> */
.L_x_173:
        /* <DEDUP_REMOVED lines=9> */
.L_x_175:
        /* <DEDUP_REMOVED lines=9> */
.L_x_177:
        /* <DEDUP_REMOVED lines=9> */
.L_x_179:
        /* <DEDUP_REMOVED lines=9> */
.L_x_181:
        /* <DEDUP_REMOVED lines=9> */
.L_x_183:
[----:B------:R-:W-:-:S04]  /*3020*/  UIADD3 UR6, UPT, UPT, UR6, 0x1, URZ ;  /* 0x0000000106067890 */ /* 0x000fc8000fffe0ff */
[----:B------:R-:W-:-:S04]  /*3030*/  UISETP.NE.AND UP0, UPT, UR6, 0x15, UPT ;  /* 0x000000150600788c */ /* 0x000fc8000bf05270 */
[----:B------:R-:W-:Y:S02]  /*3040*/  USEL UR5, URZ, 0x1, UP0 ;  /* 0x00000001ff057887 */ /* 0x000fe40008000000 */
[----:B------:R-:W-:-:S04]  /*3050*/  USEL UR6, UR6, URZ, UP0 ;  /* 0x000000ff06067287 */ /* 0x000fc80008000000 */
[----:B------:R-:W-:Y:S01]  /*3060*/  ULEA UR6, UR6, UR4, 0x3 ;  /* 0x0000000406067291 */ /* 0x000fe2000f8e18ff */
[----:B-1----:R-:W-:-:S04]  /*3070*/  LOP3.LUT R3, R2, UR5, RZ, 0x3c, !PT ;  /* 0x0000000502037c12 */ /* 0x002fc8000f8e3cff */
[----:B------:R-:W-:Y:S01]  /*3080*/  SHF.L.U32 R3, R3, 0x1f, RZ ;  /* 0x0000001f03037819 */ /* 0x000fe200000006ff */
[----:B----4-:R-:W-:-:S07]  /*3090*/  IMAD.U32 R0, RZ, RZ, UR6 ;  /* 0x00000006ff007e24 */ /* 0x010fce000f8e00ff */
.L_x_57:
[----:B-1----:R1:W2:Y:S02]  /*30a0*/  SYNCS.PHASECHK.TRANS64.TRYWAIT P0, [R0+URZ], R3 ;  /* 0x00000003000075a7 */ /* 0x0022a400080011ff */
[----:B--2---:R-:W-:Y:S05]  /*30b0*/  @!P0 NANOSLEEP.SYNCS 0x989680 ;  /* 0x009896800000895d */ /* 0x004fea0003900000 */
[----:B------:R-:W2:Y:S02]  /*30c0*/  @!P0 SYNCS.PHASECHK.TRANS64 P0, [R0+URZ], R3 ;  /* 0x00000003000085a7 */ /* 0x000ea400080010ff */
[----:B--2---:R-:W-:Y:S05]  /*30d0*/  @P0 EXIT ;  /* 0x000000000000094d */ /* 0x004fea0003800000 */
[----:B------:R-:W-:Y:S05]  /*30e0*/  BRA `(.L_x_57) ;  /* 0xfffffffc00ec7947 */ /* 0x000fea000383ffff */
.L_x_18:
[----:B------:R-:W-:-:S04]  /*30f0*/  UISETP.NE.AND UP1, UPT, UR37, URZ, UPT ;  /* 0x000000ff2500728c */ /* 0x000fc8000bf25270 */
[----:B------:R-:W-:-:S09]  /*3100*/  UISETP.NE.OR UP1, UPT, UR8, 0x1, UP1 ;  /* 0x000000010800788c */ /* 0x000fd20008f25670 */
[----:B------:R-:W-:Y:S05]  /*3110*/  BRA.U UP1, `(.L_x_58) ;  /* 0x0000000501487547 */ /* 0x000fea000b800000 */
[----:B------:R-:W-:Y:S01]  /*3120*/  ISETP.NE.AND P2, PT, R2, RZ, PT ;  /* 0x000000ff0200720c */ /* 0x000fe20003f45270 */
[----:B------:R-:W-:Y:S01]  /*3130*/  IMAD.MOV.U32 R12, RZ, RZ, 0x1 ;  /* 0x00000001ff0c7424 */ /* 0x000fe200078e00ff */
[----:B------:R-:W-:Y:S02]  /*3140*/  CS2R R10, SRZ ;  /* 0x00000000000a7805 */ /* 0x000fe4000001ff00 */
[----:B------:R-:W-:Y:S01]  /*3150*/  CS2R R8, SRZ ;  /* 0x0000000000087805 */ /* 0x000fe2000001ff00 */
[----:B------:R-:W-:Y:S01]  /*3160*/  UMOV UR4, 0x400 ;  /* 0x0000040000047882 */ /* 0x000fe20000000000 */
[----:B------:R-:W-:Y:S01]  /*3170*/  UMOV UR6, URZ ;  /* 0x000000ff00067c82 */ /* 0x000fe20008000000 */
[----:B------:R-:W-:-:S12]  /*3180*/  ULEA UR37, UR37, UR4, 0x18 ;  /* 0x0000000425257291 */ /* 0x000fd8000f8ec0ff */
.L_x_62:
[----:B------:R-:W-:Y:S02]  /*3190*/  LEA R0, R8, UR37, 0x3 ;  /* 0x0000002508007c11 */ /* 0x000fe4000f8e18ff */
[----:B------:R-:W-:-:S03]  /*31a0*/  SHF.L.U32 R5, R9, 0x1f, RZ ;  /* 0x0000001f09057819 */ /* 0x000fc600000006ff */
[----:B------:R-:W-:Y:S01]  /*31b0*/  VIADD R4, R0, 0x200 ;  /* 0x0000020000047836 */ /* 0x000fe20000000000 */
[----:B------:R-:W1:Y:S02]  /*31c0*/  SYNCS.PHASECHK.TRANS64.TRYWAIT P0, [R0+URZ+0x1f0], R5 ;  /* 0x0001f005000075a7 */ /* 0x000e6400080011ff */
[----:B-1----:R-:W-:Y:S05]  /*31d0*/  @!P0 BRA `(.L_x_59) ;  /* 0x0000005400908947 */ /* 0x002fea0003800000 */
.L_x_184:
[----:B------:R-:W-:Y:S01]  /*31e0*/  ULEA UR5, UR6, UR37, 0x3 ;  /* 0x0000002506057291 */ /* 0x000fe2000f8e18ff */
[----:B------:R-:W-:Y:S02]  /*31f0*/  PRMT R4, RZ, 0x654, R4 ;  /* 0x00000654ff047816 */ /* 0x000fe40000000004 */
[----:B-1----:R-:W-:Y:S01]  /*3200*/  SHF.L.U32 R5, R12, 0x1f, RZ ;  /* 0x0000001f0c057819 */ /* 0x002fe200000006ff */
[----:B------:R-:W-:Y:S01]  /*3210*/  UIADD3 UR4, UPT, UPT, UR5, 0x190, URZ ;  /* 0x0000019005047890 */ /* 0x000fe2000fffe0ff */
[----:B------:R1:W-:Y:S05]  /*3220*/  SYNCS.ARRIVE.TRANS64.RED.A1T0 RZ, [R4+URZ], RZ ;  /* 0x000000ff04ff79a7 */ /* 0x0003ea00081004ff */
[----:B------:R-:W-:Y:S01]  /*3230*/  IMAD.U32 R7, RZ, RZ, UR4 ;  /* 0x00000004ff077e24 */ /* 0x000fe2000f8e00ff */
[----:B------:R-:W2:Y:S04]  /*3240*/  SYNCS.PHASECHK.TRANS64.TRYWAIT P0, [UR5+0x1a0], R5 ;  /* 0x0001a005ff0075a7 */ /* 0x000ea80008001105 */
[----:B------:R-:W-:Y:S01]  /*3250*/  PRMT R6, R2, 0x654, R7 ;  /* 0x0000065402067816 */ /* 0x000fe20000000007 */
[----:B-1----:R-:W-:Y:S01]  /*3260*/  @!P2 IMAD.MOV.U32 R4, RZ, RZ, 0x10 ;  /* 0x00000010ff04a424 */ /* 0x002fe200078e00ff */
[----:B--2---:R-:W-:Y:S06]  /*3270*/  @!P0 BRA `(.L_x_60) ;  /* 0x00000054007c8947 */ /* 0x004fec0003800000 */
.L_x_186:
[----:B------:R-:W-:Y:S01]  /*3280*/  ULEA UR4, UR6, UR37, 0x4 ;  /* 0x0000002506047291 */ /* 0x000fe2000f8e20ff */
[----:B------:R-:W-:Y:S01]  /*3290*/  SEL R3, R6, R3, !P2 ;  /* 0x0000000306037207 */ /* 0x000fe20005000000 */
[----:B------:R-:W-:Y:S01]  /*32a0*/  UIADD3 UR5, UPT, UPT, UR5, 0x190, URZ ;  /* 0x0000019005057890 */ /* 0x000fe2000fffe0ff */
[----:B-1----:R-:W-:Y:S01]  /*32b0*/  LEA R0, R11, UR37, 0x3 ;  /* 0x000000250b007c11 */ /* 0x002fe2000f8e18ff */
[----:B------:R-:W-:Y:S01]  /*32c0*/  UIADD3 UR4, UPT, UPT, UR4, 0x220, URZ ;  /* 0x0000022004047890 */ /* 0x000fe2000fffe0ff */
[----:B------:R-:W-:Y:S01]  /*32d0*/  SHF.L.U32 R5, R10, 0x1f, RZ ;  /* 0x0000001f0a057819 */ /* 0x000fe200000006ff */
[----:B------:R1:W-:Y:S01]  /*32e0*/  @!P2 SYNCS.ARRIVE.TRANS64.RED RZ, [R3+URZ], R4 ;  /* 0x0000000403ffa9a7 */ /* 0x0003e200080004ff */
[----:B------:R-:W-:Y:S01]  /*32f0*/  UIADD3 UR6, UPT, UPT, UR6, 0x1, URZ ;  /* 0x0000000106067890 */ /* 0x000fe2000fffe0ff */
[----:B------:R-:W-:-:S03]  /*3300*/  VIADD R8, R8, 0x1 ;  /* 0x0000000108087836 */ /* 0x000fc60000000000 */
[----:B------:R-:W-:Y:S02]  /*3310*/  UISETP.NE.AND UP0, UPT, UR6, 0x2, UPT ;  /* 0x000000020600788c */ /* 0x000fe4000bf05270 */
[----:B------:R-:W-:Y:S06]  /*3320*/  UGETNEXTWORKID.BROADCAST [UR4], [UR5] ;  /* 0x00000000040073ca */ /* 0x000fec0008000100 */
[----:B------:R-:W-:Y:S01]  /*3330*/  USEL UR4, URZ, 0x1, UP0 ;  /* 0x00000001ff047887 */ /* 0x000fe20008000000 */
[----:B------:R-:W-:Y:S01]  /*3340*/  ISETP.NE.AND P0, PT, R8, 0x2, PT ;  /* 0x000000020800780c */ /* 0x000fe20003f05270 */
[----:B------:R-:W-:Y:S01]  /*3350*/  USEL UR6, UR6, URZ, UP0 ;  /* 0x000000ff06067287 */ /* 0x000fe20008000000 */
[----:B------:R-:W2:Y:S03]  /*3360*/  SYNCS.PHASECHK.TRANS64.TRYWAIT P1, [R0+URZ+0x190], R5 ;  /* 0x00019005000075a7 */ /* 0x000ea600080211ff */
[----:B------:R-:W-:Y:S01]  /*3370*/  LOP3.LUT R12, R12, UR4, RZ, 0x3c, !PT ;  /* 0x000000040c0c7c12 */ /* 0x000fe2000f8e3cff */
[----:B-12---:R-:W-:Y:S07]  /*3380*/  @!P1 BRA `(.L_x_61) ;  /* 0x0000005400509947 */ /* 0x006fee0003800000 */
.L_x_187:
[C---:B------:R-:W-:Y:S01]  /*3390*/  LEA R4, R11.reuse, UR37, 0x4 ;  /* 0x000000250b047c11 */ /* 0x040fe2000f8e20ff */
[----:B-1----:R-:W-:Y:S01]  /*33a0*/  VIADD R0, R0, 0x1a0 ;  /* 0x000001a000007836 */ /* 0x002fe20000000000 */
[----:B------:R-:W-:Y:S01]  /*33b0*/  SEL R8, R8, RZ, P0 ;  /* 0x000000ff08087207 */ /* 0x000fe20000000000 */
[----:B------:R-:W-:-:S03]  /*33c0*/  VIADD R11, R11, 0x1 ;  /* 0x000000010b0b7836 */ /* 0x000fc60000000000 */
[----:B------:R-:W1:Y:S01]  /*33d0*/  LDS.128 R4, [R4+0x220] ;  /* 0x0002200004047984 */ /* 0x000e620000000c00 */
[----:B------:R-:W-:Y:S02]  /*33e0*/  PRMT R0, RZ, 0x654, R0 ;  /* 0x00000654ff007816 */ /* 0x000fe40000000000 */
[C---:B------:R-:W-:Y:S01]  /*33f0*/  ISETP.NE.AND P1, PT, R11.reuse, 0x2, PT ;  /* 0x000000020b00780c */ /* 0x040fe20003f25270 */
[----:B------:R-:W-:Y:S01]  /*3400*/  @!PT LDS RZ, [RZ] ;  /* 0x00000000fffff984 */ /* 0x000fe20000000800 */
[----:B------:R-:W-:Y:S01]  /*3410*/  @!PT LDS RZ, [RZ] ;  /* 0x00000000fffff984 */ /* 0x000fe20000000800 */
[----:B------:R-:W-:Y:S01]  /*3420*/  @!PT LDS RZ, [RZ] ;  /* 0x00000000fffff984 */ /* 0x000fe20000000800 */
[----:B------:R-:W-:Y:S01]  /*3430*/  @!PT LDS RZ, [RZ] ;  /* 0x00000000fffff984 */ /* 0x000fe20000000800 */
[----:B------:R2:W-:Y:S06]  /*3440*/  MEMBAR.ALL.CTA ;  /* 0x0000000000007992 */ /* 0x0005ec0000008000 */
[----:B--2---:R-:W2:Y:S01]  /*3450*/  FENCE.VIEW.ASYNC.S ;  /* 0x00000000000073c6 */ /* 0x004ea20000000000 */
[----:B------:R-:W-:Y:S01]  /*3460*/  SEL R11, R11, RZ, P1 ;  /* 0x000000ff0b0b7207 */ /* 0x000fe20000800000 */
[----:B--2---:R2:W-:Y:S01]  /*3470*/  SYNCS.ARRIVE.TRANS64.RED.A1T0 RZ, [R0+URZ], RZ ;  /* 0x000000ff00ff79a7 */ /* 0x0045e200081004ff */
[----:B-1----:R-:W-:-:S02]  /*3480*/  LOP3.LUT P3, RZ, R6, 0x1, RZ, 0xc0, !PT ;  /* 0x0000000106ff7812 */ /* 0x002fc4000786c0ff */
[----:B------:R-:W-:-:S04]  /*3490*/  SEL R5, RZ, 0x1, P1 ;  /* 0x00000001ff057807 */ /* 0x000fc80000800000 */
[----:B------:R-:W-:Y:S02]  /*34a0*/  LOP3.LUT R10, R10, R5, RZ, 0x3c, !PT ;  /* 0x000000050a0a7212 */ /* 0x000fe400078e3cff */
[----:B--2---:R-:W-:-:S04]  /*34b0*/  SEL R0, RZ, 0x1, P0 ;  /* 0x00000001ff007807 */ /* 0x004fc80000000000 */
[----:B------:R-:W-:Y:S01]  /*34c0*/  LOP3.LUT R9, R9, R0, RZ, 0x3c, !PT ;  /* 0x0000000009097212 */ /* 0x000fe200078e3cff */
[----:B------:R-:W-:Y:S06]  /*34d0*/  @P3 BRA `(.L_x_62) ;  /* 0xfffffffc002c3947 */ /* 0x000fec000383ffff */
[----:B------:R-:W-:Y:S01]  /*34e0*/  ULEA UR5, UR6, UR37, 0x3 ;  /* 0x0000002506057291 */ /* 0x000fe2000f8e18ff */
[----:B------:R-:W-:-:S08]  /*34f0*/  SHF.L.U32 R3, R12, 0x1f, RZ ;  /* 0x0000001f0c037819 */ /* 0x000fd000000006ff */
[----:B------:R-:W1:Y:S02]  /*3500*/  SYNCS.PHASECHK.TRANS64 P0, [UR5+0x1a0], R3 ;  /* 0x0001a003ff0075a7 */ /* 0x000e640008001005 */
[----:B-1----:R-:W-:Y:S05]  /*3510*/  @P0 BRA `(.L_x_63) ;  /* 0x0000000000080947 */ /* 0x002fea0003800000 */
[----:B------:R-:W1:Y:S02]  /*3520*/  SYNCS.PHASECHK.TRANS64.TRYWAIT P0, [UR5+0x1a0], R3 ;  /* 0x0001a003ff0075a7 */ /* 0x000e640008001105 */
[----:B-1----:R-:W-:Y:S05]  /*3530*/  @!P0 BRA `(.L_x_64) ;  /* 0x0000005000f88947 */ /* 0x002fea0003800000 */
.L_x_63:
[----:B------:R-:W-:-:S04]  /*3540*/  UIADD3 UR4, UPT, UPT, UR6, 0x1, URZ ;  /* 0x0000000106047890 */ /* 0x000fc8000fffe0ff */
[----:B------:R-:W-:-:S04]  /*3550*/  UISETP.NE.AND UP0, UPT, UR4, 0x2, UPT ;  /* 0x000000020400788c */ /* 0x000fc8000bf05270 */
[----:B------:R-:W-:Y:S02]  /*3560*/  USEL UR7, URZ, 0x1, UP0 ;  /* 0x00000001ff077887 */ /* 0x000fe40008000000 */
[----:B------:R-:W-:-:S04]  /*3570*/  USEL UR4, UR4, URZ, UP0 ;  /* 0x000000ff04047287 */ /* 0x000fc80008000000 */
[----:B------:R-:W-:Y:S01]  /*3580*/  ULEA UR4, UR4, UR37, 0x3 ;  /* 0x0000002504047291 */ /* 0x000fe2000f8e18ff */
[----:B-1----:R-:W-:-:S04]  /*3590*/  LOP3.LUT R3, R12, UR7, RZ, 0x3c, !PT ;  /* 0x000000070c037c12 */ /* 0x002fc8000f8e3cff */
[----:B------:R-:W-:-:S04]  /*35a0*/  SHF.L.U32 R0, R3, 0x1f, RZ ;  /* 0x0000001f03007819 */ /* 0x000fc800000006ff */
[----:B------:R-:W1:Y:S02]  /*35b0*/  SYNCS.PHASECHK.TRANS64 P0, [UR4+0x1a0], R0 ;  /* 0x0001a000ff0075a7 */ /* 0x000e640008001004 */
[----:B-1----:R-:W-:Y:S05]  /*35c0*/  @P0 EXIT ;  /* 0x000000000000094d */ /* 0x002fea0003800000 */
[----:B------:R-:W-:Y:S02]  /*35d0*/  SHF.L.U32 R3, R3, 0x1f, RZ ;  /* 0x0000001f03037819 */ /* 0x000fe400000006ff */
[----:B------:R-:W-:-:S07]  /*35e0*/  MOV R0, UR4 ;  /* 0x0000000400007c02 */ /* 0x000fce0008000f00 */
.L_x_65:
[----:B-1----:R1:W2:Y:S02]  /*35f0*/  SYNCS.PHASECHK.TRANS64.TRYWAIT P0, [R0+URZ+0x1a0], R3 ;  /* 0x0001a003000075a7 */ /* 0x0022a400080011ff */
[----:B--2---:R-:W-:Y:S05]  /*3600*/  @!P0 NANOSLEEP.SYNCS 0x989680 ;  /* 0x009896800000895d */ /* 0x004fea0003900000 */
[----:B------:R-:W2:Y:S02]  /*3610*/  @!P0 SYNCS.PHASECHK.TRANS64 P0, [R0+URZ+0x1a0], R3 ;  /* 0x0001a003000085a7 */ /* 0x000ea400080010ff */
[----:B--2---:R-:W-:Y:S05]  /*3620*/  @P0 EXIT ;  /* 0x000000000000094d */ /* 0x004fea0003800000 */
[----:B------:R-:W-:Y:S05]  /*3630*/  BRA `(.L_x_65) ;  /* 0xfffffffc00ec7947 */ /* 0x000fea000383ffff */
.L_x_58:
[----:B------:R-:W-:-:S09]  /*3640*/  UISETP.NE.AND UP1, UPT, UR8, URZ, UPT ;  /* 0x000000ff0800728c */ /* 0x000fd2000bf25270 */
[----:B------:R-:W-:Y:S05]  /*3650*/  BRA.U UP1, `(.L_x_66) ;  /* 0x0000000d01907547 */ /* 0x000fea000b800000 */
[----:B------:R-:W-:Y:S01]  /*3660*/  UMOV UR4, 0x40 ;  /* 0x0000004000047882 */ /* 0x000fe20000000000 */
[----:B------:R-:W-:Y:S01]  /*3670*/  NOP ;  /* 0x0000000000007918 */ /* 0x000fe20000000000 */
[----:B------:R-:W-:Y:S01]  /*3680*/  ULEA UR4, UR37, UR4, 0x18 ;  /* 0x0000000425047291 */ /* 0x000fe2000f8ec0ff */
[----:B------:R-:W-:Y:S02]  /*3690*/  UMOV UR5, 0x400 ;  /* 0x0000040000057882 */ /* 0x000fe40000000000 */
[----:B------:R-:W-:-:S06]  /*36a0*/  ULEA UR37, UR37, UR5, 0x18 ;  /* 0x0000000525257291 */ /* 0x000fcc000f8ec0ff */
[----:B------:R-:W1:Y:S02]  /*36b0*/  LDS.U8 R0, [UR4+0x1c] ;  /* 0x00001c04ff007984 */ /* 0x000e640008000000 */
[----:B-1----:R-:W-:-:S13]  /*36c0*/  ISETP.NE.AND P0, PT, R0, RZ, PT ;  /* 0x000000ff0000720c */ /* 0x002fda0003f05270 */
[----:B------:R-:W-:Y:S05]  /*36d0*/  @P0 BRA `(.L_x_67) ;  /* 0x0000000000580947 */ /* 0x000fea0003800000 */
[----:B------:R-:W-:-:S13]  /*36e0*/  ELECT P0, URZ, PT ;  /* 0x0000000000ff782f */ /* 0x000fda0003800000 */
[----:B------:R-:W-:Y:S05]  /*36f0*/  @!P0 BRA `(.L_x_68) ;  /* 0x0000000000608947 */ /* 0x000fea0003800000 */
[----:B------:R-:W-:Y:S01]  /*3700*/  UMOV UR5, 0x10 ;  /* 0x0000001000057882 */ /* 0x000fe20000000000 */
[----:B------:R-:W-:Y:S01]  /*3710*/  HFMA2 R0, -RZ, RZ, 0, 5.9604644775390625e-08 ;  /* 0x00000001ff007431 */ /* 0x000fe200000001ff */
[----:B------:R-:W-:-:S03]  /*3720*/  MOV R2, 0xffff ;  /* 0x0000ffff00027802 */ /* 0x000fc60000000f00 */
[----:B------:R-:W-:Y:S04]  /*3730*/  DEPBAR.LE SB1, 0x36 ;  /* 0x00009d800000791a */ /* 0x000fe80000000000 */
[----:B------:R-:W1:Y:S02]  /*3740*/  UTCATOMSWS.FIND_AND_SET.ALIGN UP0, UR5, UR5 ;  /* 0x00000005000575e3 */ /* 0x000e640008000800 */
[----:B-1----:R-:W-:Y:S01]  /*3750*/  MOV R3, UR5 ;  /* 0x0000000500037c02 */ /* 0x002fe20008000f00 */
[----:B------:R-:W-:Y:S06]  /*3760*/  BRA.U UP0, `(.L_x_69) ;  /* 0x0000000100187547 */ /* 0x000fec000b800000 */
.L_x_70:
[----:B------:R-:W-:Y:S05]  /*3770*/  NANOSLEEP 0x64 ;  /* 0x000000640000795d */ /* 0x000fea0003800000 */
[----:B------:R-:W-:-:S05]  /*3780*/  UMOV UR5, 0x10 ;  /* 0x0000001000057882 */ /* 0x000fca0000000000 */
[----:B------:R-:W-:Y:S04]  /*3790*/  DEPBAR.LE SB1, 0x36 ;  /* 0x00009d800000791a */ /* 0x000fe80000000000 */
[----:B------:R-:W1:Y:S02]  /*37a0*/  UTCATOMSWS.FIND_AND_SET.ALIGN UP0, UR5, UR5 ;  /* 0x00000005000575e3 */ /* 0x000e640008000800 */
[----:B-1----:R-:W-:Y:S01]  /*37b0*/  MOV R3, UR5 ;  /* 0x0000000500037c02 */ /* 0x002fe20008000f00 */
[----:B------:R-:W-:Y:S05]  /*37c0*/  BRA.U !UP0, `(.L_x_70) ;  /* 0xfffffffd08e87547 */ /* 0x000fea000b83ffff */
.L_x_69:
[-C--:B------:R-:W-:Y:S02]  /*37d0*/  SHF.L.U32 R2, R2, R3.reuse, RZ ;  /* 0x0000000302027219 */ /* 0x080fe400000006ff */
[----:B------:R-:W-:Y:S01]  /*37e0*/  SHF.L.U32 R0, R0, R3, RZ ;  /* 0x0000000300007219 */ /* 0x000fe200000006ff */
[----:B------:R-:W-:Y:S02]  /*37f0*/  IMAD.SHL.U32 R3, R3, 0x20, RZ ;  /* 0x0000002003037824 */ /* 0x000fe400078e00ff */
[----:B------:R1:W-:Y:S04]  /*3800*/  ATOMS.OR RZ, [UR4+0x14], R2 ;  /* 0x00001402ffff798c */ /* 0x0003e8000b000004 */
[----:B------:R1:W-:Y:S04]  /*3810*/  ATOMS.OR RZ, [UR4+0x18], R0 ;  /* 0x00001800ffff798c */ /* 0x0003e8000b000004 */
[----:B------:R1:W-:Y:S01]  /*3820*/  STS [UR37+0x240], R3 ;  /* 0x00024003ff007988 */ /* 0x0003e20008000825 */
[----:B------:R-:W-:Y:S05]  /*3830*/  BRA `(.L_x_68) ;  /* 0x0000000000107947 */ /* 0x000fea0003800000 */
.L_x_67:
[----:B------:R-:W-:Y:S02]  /*3840*/  MOV R0, 0xffffffff ;  /* 0xffffffff00007802 */ /* 0x000fe40000000f00 */
[----:B------:R-:W-:-:S03]  /*3850*/  MOV R2, 0x3880 ;  /* 0x0000388000027802 */ /* 0x000fc60000000f00 */
[----:B------:R1:W-:Y:S04]  /*3860*/  STS [UR37+0x240], R0 ;  /* 0x00024000ff007988 */ /* 0x0003e80008000825 */
[----:B-1-3-5:R-:W-:Y:S05]  /*3870*/  CALL.REL.NOINC `($__internal_1_$__cuda_sm10x_tcgen05_guardrail_trap_phase_invalid_during_alloc) ;  /* 0x0000005400fc7944 */ /* 0x02afea0003c00000 */
.L_x_68:
[----:B------:R-:W-:Y:S05]  /*3880*/  WARPSYNC.ALL ;  /* 0x0000000000007948 */ /* 0x000fea0003800000 */
[----:B------:R-:W2:Y:S01]  /*3890*/  S2UR UR9, SR_CgaCtaId ;  /* 0x00000000000979c3 */ /* 0x000ea20000008800 */
[----:B------:R-:W-:Y:S01]  /*38a0*/  UMOV UR4, 0x400 ;  /* 0x0000040000047882 */ /* 0x000fe20000000000 */
[----:B------:R-:W-:-:S06]  /*38b0*/  NOP ;  /* 0x0000000000007918 */ /* 0x000fcc0000000000 */
[----:B------:R-:W-:Y:S06]  /*38c0*/  BAR.ARV 0x6, 0xa0 ;  /* 0x0182800000007b1d */ /* 0x000fec0000002000 */
[----:B------:R-:W4:Y:S01]  /*38d0*/  LDCU UR5, c[0x0][0x38c] ;  /* 0x00007180ff0577ac */ /* 0x000f220008000800 */
[----:B------:R-:W-:Y:S01]  /*38e0*/  IMAD.MOV.U32 R11, RZ, RZ, 0x1 ;  /* 0x00000001ff0b7424 */ /* 0x000fe200078e00ff */
[----:B------:R-:W-:Y:S01]  /*38f0*/  CS2R R8, SRZ ;  /* 0x0000000000087805 */ /* 0x000fe2000001ff00 */
[----:B------:R-:W-:Y:S01]  /*3900*/  IMAD.MOV.U32 R10, RZ, RZ, RZ ;  /* 0x000000ffff0a7224 */ /* 0x000fe200078e00ff */
[----:B------:R-:W-:Y:S01]  /*3910*/  UMOV UR12, URZ ;  /* 0x000000ff000c7c82 */ /* 0x000fe20008000000 */
[----:B------:R-:W-:Y:S01]  /*3920*/  UMOV UR11, URZ ;  /* 0x000000ff000b7c82 */ /* 0x000fe20008000000 */
[----:B------:R-:W-:Y:S01]  /*3930*/  UMOV UR24, 0x0 ;  /* 0x0000000000187882 */ /* 0x000fe20000000000 */
[----:B------:R-:W-:Y:S01]  /*3940*/  UMOV UR25, 0x4180010 ;  /* 0x0418001000197882 */ /* 0x000fe20000000000 */
[----:B------:R-:W-:Y:S01]  /*3950*/  UMOV UR20, 0x0 ;  /* 0x0000000000147882 */ /* 0x000fe20000000000 */
[----:B------:R-:W-:Y:S01]  /*3960*/  UMOV UR21, 0x4180010 ;  /* 0x0418001000157882 */ /* 0x000fe20000000000 */
[----:B--2---:R-:W-:Y:S01]  /*3970*/  ULEA UR9, UR9, UR4, 0x18 ;  /* 0x0000000409097291 */ /* 0x004fe2000f8ec0ff */
[----:B------:R-:W2:Y:S03]  /*3980*/  LDCU UR4, c[0x0][0x38c] ;  /* 0x00007180ff0477ac */ /* 0x000ea60008000800 */
[----:B------:R-:W-:-:S02]  /*3990*/  UIADD3 UR10, UPT, UPT, UR9, 0x3600, URZ ;  /* 0x00003600090a7890 */ /* 0x000fc4000fffe0ff */
[----:B----4-:R-:W-:-:S03]  /*39a0*/  UISETP.GE.AND UP3, UPT, UR5, 0x1, UPT ;  /* 0x000000010500788c */ /* 0x010fc6000bf66270 */
[----:B-1----:R-:W1:Y:S01]  /*39b0*/  LDS R0, [UR9+0x240] ;  /* 0x00024009ff007984 */ /* 0x002e620008000800 */
[----:B------:R-:W-:-:S04]  /*39c0*/  USHF.R.U32.HI UR10, URZ, 0x4, UR10 ;  /* 0x00000004ff0a7899 */ /* 0x000fc8000801160a */
[----:B------:R-:W-:-:S04]  /*39d0*/  ULOP3.LUT UR10, UR10, 0x3fff, URZ, 0xc0, !UPT ;  /* 0x00003fff0a0a7892 */ /* 0x000fc8000f8ec0ff */
[----:B------:R-:W-:Y:S02]  /*39e0*/  ULOP3.LUT UR10, UR10, 0x10000, URZ, 0xfc, !UPT ;  /* 0x000100000a0a7892 */ /* 0x000fe4000f8efcff */
[----:B--2---:R-:W-:-:S04]  /*39f0*/  UIADD3 UR4, UPT, UPT, UR4, 0x1f, URZ ;  /* 0x0000001f04047890 */ /* 0x004fc8000fffe0ff */
[----:B------:R-:W-:-:S04]  /*3a00*/  USHF.R.S32.HI UR8, URZ, 0x1f, UR4 ;  /* 0x0000001fff087899 */ /* 0x000fc80008011404 */
[----:B------:R-:W-:Y:S02]  /*3a10*/  ULEA.HI UR8, UR8, UR4, URZ, 0x5 ;  /* 0x0000000408087291 */ /* 0x000fe4000f8f28ff */
[----:B------:R-:W-:Y:S02]  /*3a20*/  UIADD3 UR4, UPT, UPT, UR9, 0x18600, URZ ;  /* 0x0001860009047890 */ /* 0x000fe4000fffe0ff */
[----:B------:R-:W-:Y:S02]  /*3a30*/  USHF.R.S32.HI UR8, URZ, 0x5, UR8 ;  /* 0x00000005ff087899 */ /* 0x000fe40008011408 */
[----:B------:R-:W-:Y:S02]  /*3a40*/  USHF.R.U32.HI UR4, URZ, 0x4, UR4 ;  /* 0x00000004ff047899 */ /* 0x000fe40008011604 */
[----:B------:R-:W-:Y:S02]  /*3a50*/  UISETP.LT.AND UP0, UPT, UR8, 0x1, UPT ;  /* 0x000000010800788c */ /* 0x000fe4000bf01270 */
[----:B------:R-:W-:-:S02]  /*3a60*/  ULOP3.LUT UR4, UR4, 0x3fff, URZ, 0xc0, !UPT ;  /* 0x00003fff04047892 */ /* 0x000fc4000f8ec0ff */
[----:B------:R-:W-:Y:S02]  /*3a70*/  USEL UR16, UR8, 0x1, !UP0 ;  /* 0x0000000108107887 */ /* 0x000fe4000c000000 */
[----:B------:R-:W-:Y:S02]  /*3a80*/  ULOP3.LUT UR4, UR4, 0x10000, URZ, 0xfc, !UPT ;  /* 0x0001000004047892 */ /* 0x000fe4000f8efcff */
[----:B------:R-:W-:Y:S01]  /*3a90*/  UIADD3 UR16, UPT, UPT, -UR16, URZ, URZ ;  /* 0x000000ff10107290 */ /* 0x000fe2000fffe1ff */
[----:B-1----:R-:W-:-:S15]  /*3aa0*/  R2UR UR13, R0 ;  /* 0x00000000000d72ca */ /* 0x002fde00000e0000 */
.L_x_77:
[----:B------:R-:W-:Y:S02]  /*3ab0*/  LEA R0, R10, UR9, 0x3 ;  /* 0x000000090a007c11 */ /* 0x000fe4000f8e18ff */
[----:B------:R-:W-:Y:S02]  /*3ac0*/  SHF.L.U32 R5, R9, 0x1f, RZ ;  /* 0x0000001f09057819 */ /* 0x000fe400000006ff */
[----:B------:R-:W-:Y:S01]  /*3ad0*/  PLOP3.LUT P0, PT, PT, PT, UP3, 0x80, 0x8 ;  /* 0x000000000008781c */ /* 0x000fe20003f0f038 */
[----:B------:R-:W-:Y:S01]  /*3ae0*/  VIADD R3, R0, 0x1a0 ;  /* 0x000001a000037836 */ /* 0x000fe20000000000 */
[----:B-1----:R-:W1:Y:S02]  /*3af0*/  SYNCS.PHASECHK.TRANS64.TRYWAIT P1, [R0+URZ+0x190], R5 ;  /* 0x00019005000075a7 */ /* 0x002e6400080211ff */
[----:B-1--4-:R-:W-:Y:S09]  /*3b00*/  @!P1 BRA `(.L_x_71) ;  /* 0x0000004c009c9947 */ /* 0x012ff20003800000 */
.L_x_189:
[----:B------:R-:W-:Y:S01]  /*3b10*/  LEA R4, R10, UR9, 0x4 ;  /* 0x000000090a047c11 */ /* 0x000fe2000f8e20ff */
[----:B------:R-:W-:Y:S01]  /*3b20*/  @UP3 ULEA UR5, UR11, UR9, 0x3 ;  /* 0x000000090b053291 */ /* 0x000fe2000f8e18ff */
[----:B------:R-:W-:Y:S01]  /*3b30*/  PLOP3.LUT P2, PT, PT, PT, PT, 0x80, 0x8 ;  /* 0x000000000008781c */ /* 0x000fe20003f4f070 */
[----:B------:R-:W-:Y:S01]  /*3b40*/  ULEA UR14, UR12, UR9, 0x3 ;  /* 0x000000090c0e7291 */ /* 0x000fe2000f8e18ff */
[----:B------:R-:W-:Y:S01]  /*3b50*/  PRMT R3, RZ, 0x654, R3 ;  /* 0x00000654ff037816 */ /* 0x000fe20000000003 */
[----:B------:R-:W-:Y:S01]  /*3b60*/  ULEA.HI UR15, UR12, UR12, URZ, 0x1 ;  /* 0x0000000c0c0f7291 */ /* 0x000fe2000f8f08ff */
[----:B-1----:R-:W1:Y:S01]  /*3b70*/  LDS.128 R4, [R4+0x220] ;  /* 0x0002200004047984 */ /* 0x002e620000000c00 */
[----:B------:R-:W-:Y:S02]  /*3b80*/  @P0 SHF.L.U32 R2, R8, 0x1f, RZ ;  /* 0x0000001f08020819 */ /* 0x000fe400000006ff */
[----:B------:R-:W-:Y:S01]  /*3b90*/  SHF.L.U32 R0, R11, 0x1f, RZ ;  /* 0x0000001f0b007819 */ /* 0x000fe200000006ff */
[----:B------:R-:W-:Y:S01]  /*3ba0*/  @!PT LDS RZ, [RZ] ;  /* 0x00000000fffff984 */ /* 0x000fe20000000800 */
[----:B------:R-:W-:Y:S01]  /*3bb0*/  @!PT LDS RZ, [RZ] ;  /* 0x00000000fffff984 */ /* 0x000fe20000000800 */
[----:B------:R-:W-:Y:S01]  /*3bc0*/  @!PT LDS RZ, [RZ] ;  /* 0x00000000fffff984 */ /* 0x000fe20000000800 */
[----:B------:R-:W-:Y:S01]  /*3bd0*/  @!PT LDS RZ, [RZ] ;  /* 0x00000000fffff984 */ /* 0x000fe20000000800 */
[----:B------:R2:W-:Y:S06]  /*3be0*/  MEMBAR.ALL.CTA ;  /* 0x0000000000007992 */ /* 0x0005ec0000008000 */
[----:B--2---:R-:W2:Y:S02]  /*3bf0*/  FENCE.VIEW.ASYNC.S ;  /* 0x00000000000073c6 */ /* 0x004ea40000000000 */
[----:B--2---:R2:W-:Y:S01]  /*3c00*/  SYNCS.ARRIVE.TRANS64.RED.A1T0 RZ, [R3+URZ], RZ ;  /* 0x000000ff03ff79a7 */ /* 0x0045e200081004ff */
[----:B------:R2:W4:Y:S01]  /*3c10*/  @P0 SYNCS.PHASECHK.TRANS64.TRYWAIT P2, [UR5], R2 ;  /* 0x00000002ff0005a7 */ /* 0x0005220008041105 */
[----:B------:R-:W-:-:S02]  /*3c20*/  ULOP3.LUT UR5, UR15, 0xffe, URZ, 0xc0, !UPT ;  /* 0x00000ffe0f057892 */ /* 0x000fc4000f8ec0ff */
[----:B------:R-:W-:Y:S01]  /*3c30*/  USHF.R.U32.HI UR15, URZ, 0x1, UR15 ;  /* 0x00000001ff0f7899 */ /* 0x000fe2000801160f */
[----:B-1----:R-:W-:Y:S01]  /*3c40*/  LOP3.LUT P1, RZ, R6, 0x1, RZ, 0xc0, !PT ;  /* 0x0000000106ff7812 */ /* 0x002fe2000782c0ff */
[----:B------:R-:W-:Y:S02]  /*3c50*/  UIADD3 UR5, UPT, UPT, -UR5, UR12, URZ ;  /* 0x0000000c05057290 */ /* 0x000fe4000fffe1ff */
[----:B------:R-:W-:-:S04]  /*3c60*/  UIMAD UR15, UR15, 0x60, UR13 ;  /* 0x000000600f0f78a4 */ /* 0x000fc8000f8e020d */
[----:B------:R-:W-:Y:S01]  /*3c70*/  ULEA UR15, UR5, UR15, 0x14 ;  /* 0x0000000f050f7291 */ /* 0x000fe2000f8ea0ff */
[----:B------:R-:W1:Y:S02]  /*3c80*/  SYNCS.PHASECHK.TRANS64.TRYWAIT P0, [UR14+0x1d0], R0 ;  /* 0x0001d000ff0075a7 */ /* 0x000e64000800110e */
[----:B-12-4-:R-:W-:Y:S09]  /*3c90*/  @!P0 BRA `(.L_x_72) ;  /* 0x0000004c004c8947 */ /* 0x016ff20003800000 */
.L_x_191:
[----:B------:R-:W-:Y:S01]  /*3ca0*/  IADD3 R10, PT, PT, R10, 0x1, RZ ;  /* 0x000000010a0a7810 */ /* 0x000fe20007ffe0ff */
[----:B------:R-:W-:Y:S06]  /*3cb0*/  BRA.U !UP3, `(.L_x_73) ;  /* 0x000000010b987547 */ /* 0x000fec000b800000 */
[----:B------:R-:W-:Y:S01]  /*3cc0*/  UPLOP3.LUT UP4, UPT, UPT, UPT, UPT, 0x40, 0x4 ;  /* 0x000000000004789c */ /* 0x000fe20003f8e870 */
[----:B------:R-:W-:Y:S01]  /*3cd0*/  UMOV UR18, UR16 ;  /* 0x0000001000127c82 */ /* 0x000fe20008000000 */
[----:B------:R-:W-:Y:S01]  /*3ce0*/  UMOV UR17, UR8 ;  /* 0x0000000800117c82 */ /* 0x000fe20008000000 */
[----:B------:R-:W-:-:S08]  /*3cf0*/  UMOV UR5, UR11 ;  /* 0x0000000b00057c82 */ /* 0x000fd00008000000 */
.L_x_76:
[----:B------:R-:W-:Y:S02]  /*3d00*/  UIADD3 UR18, UPT, UPT, UR18, 0x1, URZ ;  /* 0x0000000112127890 */ /* 0x000fe4000fffe0ff */
[----:B--2---:R-:W-:Y:S02]  /*3d10*/  ULEA UR7, UR5, UR9, 0x3 ;  /* 0x0000000905077291 */ /* 0x004fe4000f8e18ff */
[----:B------:R-:W-:Y:S01]  /*3d20*/  UISETP.NE.AND UP0, UPT, UR18, URZ, UPT ;  /* 0x000000ff1200728c */ /* 0x000fe2000bf05270 */
[----:B----4-:R-:W-:Y:S10]  /*3d30*/  @P2 BRA `(.L_x_74) ;  /* 0x00000000000c2947 */ /* 0x010ff40003800000 */
[----:B-1----:R-:W-:Y:S04]  /*3d40*/  SHF.L.U32 R3, R8, 0x1f, RZ ;  /* 0x0000001f08037819 */ /* 0x002fe800000006ff */
[----:B------:R-:W1:Y:S02]  /*3d50*/  SYNCS.PHASECHK.TRANS64.TRYWAIT P0, [UR7], R3 ;  /* 0x00000003ff0075a7 */ /* 0x000e640008001107 */
[----:B-1----:R-:W-:Y:S05]  /*3d60*/  @!P0 BRA `(.L_x_75) ;  /* 0x0000004c00308947 */ /* 0x002fea0003800000 */
.L_x_74:
[----:B------:R-:W-:Y:S01]  /*3d70*/  UISETP.NE.AND UP1, UPT, UR17, 0x1, UPT ;  /* 0x000000011100788c */ /* 0x000fe2000bf25270 */
[----:B------:R-:W-:Y:S01]  /*3d80*/  PLOP3.LUT P2, PT, PT, PT, PT, 0x80, 0x8 ;  /* 0x000000000008781c */ /* 0x000fe20003f4f070 */
[----:B------:R-:W-:Y:S02]  /*3d90*/  UIADD3 UR11, UPT, UPT, UR5, 0x1, URZ ;  /* 0x00000001050b7890 */ /* 0x000fe4000fffe0ff */
[----:B------:R-:W-:Y:S02]  /*3da0*/  UIMAD UR6, UR5, 0x180, UR4 ;  /* 0x00000180050678a4 */ /* 0x000fe4000f8e0204 */
[----:B------:R-:W-:Y:S01]  /*3db0*/  UISETP.NE.AND UP2, UPT, UR11, 0x15, UPT ;  /* 0x000000150b00788c */ /* 0x000fe2000bf45270 */
[----:B------:R-:W-:Y:S01]  /*3dc0*/  PLOP3.LUT P0, PT, PT, PT, UP1, 0x80, 0x8 ;  /* 0x000000000008781c */ /* 0x000fe20003f0f018 */
[----:B------:R-:W-:Y:S02]  /*3dd0*/  UIADD3 UR28, UPT, UPT, UR6, 0x2, URZ ;  /* 0x00000002061c7890 */ /* 0x000fe4000fffe0ff */
[----:B------:R-:W-:Y:S02]  /*3de0*/  USEL UR22, URZ, 0x1, UP2 ;  /* 0x00000001ff167887 */ /* 0x000fe40009000000 */
[----:B------:R-:W-:Y:S02]  /*3df0*/  USEL UR11, UR11, URZ, UP2 ;  /* 0x000000ff0b0b7287 */ /* 0x000fe40009000000 */
[----:B------:R-:W-:Y:S02]  /*3e00*/  UIADD3 UR17, UPT, UPT, UR17, -0x1, URZ ;  /* 0xffffffff11117890 */ /* 0x000fe4000fffe0ff */
[----:B------:R-:W-:Y:S01]  /*3e10*/  @UP1 ULEA UR19, UR11, UR9, 0x3 ;  /* 0x000000090b131291 */ /* 0x000fe2000f8e18ff */
[----:B------:R-:W-:Y:S01]  /*3e20*/  LOP3.LUT R8, R8, UR22, RZ, 0x3c, !PT ;  /* 0x0000001608087c12 */ /* 0x000fe2000f8e3cff */
[----:B------:R-:W-:Y:S01]  /*3e30*/  ULEA UR22, UR5, UR10, 0x8 ;  /* 0x0000000a05167291 */ /* 0x000fe2000f8e40ff */
[----:B------:R-:W-:Y:S02]  /*3e40*/  UMOV UR23, 0x80004020 ;  /* 0x8000402000177882 */ /* 0x000fe40000000000 */
[----:B-1----:R-:W-:Y:S01]  /*3e50*/  @P0 SHF.L.U32 R0, R8, 0x1f, RZ ;  /* 0x0000001f08000819 */ /* 0x002fe200000006ff */
[----:B------:R-:W-:Y:S01]  /*3e60*/  UIADD3 UR26, UPT, UPT, UR22, 0x2, URZ ;  /* 0x00000002161a7890 */ /* 0x000fe2000fffe0ff */
[----:B------:R-:W-:Y:S02]  /*3e70*/  UMOV UR29, 0x80004020 ;  /* 0x80004020001d7882 */ /* 0x000fe40000000000 */
[----:B------:R2:W4:Y:S01]  /*3e80*/  @P0 SYNCS.PHASECHK.TRANS64.TRYWAIT P2, [UR19], R0 ;  /* 0x00000000ff0005a7 */ /* 0x0005220008041113 */
[----:B------:R-:W-:Y:S01]  /*3e90*/  UIADD3 UR19, UPT, UPT, UR7, 0xa8, URZ ;  /* 0x000000a807137890 */ /* 0x000fe2000fffe0ff */
[----:B------:R-:W-:Y:S02]  /*3ea0*/  UMOV UR27, 0x80004020 ;  /* 0x80004020001b7882 */ /* 0x000fe40000000000 */
[----:B------:R-:W-:Y:S01]  /*3eb0*/  UMOV UR7, 0x80004020 ;  /* 0x8000402000077882 */ /* 0x000fe20000000000 */
[----:B------:R-:W-:Y:S01]  /*3ec0*/  UMOV UR5, UR11 ;  /* 0x0000000b00057c82 */ /* 0x000fe20008000000 */
[----:B------:R2:W-:Y:S01]  /*3ed0*/  UTCHMMA gdesc[UR22], gdesc[UR6], tmem[UR15], tmem[UR24], idesc[UR25], UP4 ;  /* 0x00ff1806160075ea */ /* 0x0005e2000a00000f */
[----:B------:R-:W-:Y:S01]  /*3ee0*/  UPLOP3.LUT UP4, UPT, UPT, UPT, UPT, 0x80, 0x8 ;  /* 0x000000000008789c */ /* 0x000fe20003f8f070 */
[----:B------:R2:W-:Y:S02]  /*3ef0*/  UTCHMMA gdesc[UR26], gdesc[UR28], tmem[UR15], tmem[UR20], idesc[UR21], UPT ;  /* 0x00ff141c1a0075ea */ /* 0x0005e4000b80000f */
[----:B------:R2:W-:Y:S01]  /*3f00*/  UTCBAR [UR19], URZ ;  /* 0x000000ff130073e9 */ /* 0x0005e200080000ff */
[----:B------:R-:W-:Y:S07]  /*3f10*/  BRA.U UP0, `(.L_x_76) ;  /* 0xfffffffd00787547 */ /* 0x000fee000b83ffff */
.L_x_73:
[----:B------:R-:W-:Y:S01]  /*3f20*/  UIADD3 UR12, UPT, UPT, UR12, 0x1, URZ ;  /* 0x000000010c0c7890 */ /* 0x000fe2000fffe0ff */
[C---:B------:R-:W-:Y:S01]  /*3f30*/  ISETP.NE.AND P0, PT, R10.reuse, 0x2, PT ;  /* 0x000000020a00780c */ /* 0x040fe20003f05270 */
[----:B------:R-:W-:Y:S02]  /*3f40*/  UIADD3 UR14, UPT, UPT, UR14, 0x1b0, URZ ;  /* 0x000001b00e0e7890 */ /* 0x000fe4000fffe0ff */
[----:B------:R-:W-:Y:S01]  /*3f50*/  UISETP.NE.AND UP0, UPT, UR12, 0x4, UPT ;  /* 0x000000040c00788c */ /* 0x000fe2000bf05270 */
[----:B-12---:R-:W-:Y:S02]  /*3f60*/  SEL R0, RZ, 0x1, P0 ;  /* 0x00000001ff007807 */ /* 0x006fe40000000000 */
[----:B------:R-:W-:Y:S01]  /*3f70*/  SEL R10, R10, RZ, P0 ;  /* 0x000000ff0a0a7207 */ /* 0x000fe20000000000 */
[----:B------:R-:W-:Y:S01]  /*3f80*/  USEL UR5, URZ, 0x1, UP0 ;  /* 0x00000001ff057887 */ /* 0x000fe20008000000 */
[----:B------:R-:W-:Y:S01]  /*3f90*/  LOP3.LUT R9, R9, R0, RZ, 0x3c, !PT ;  /* 0x0000000009097212 */ /* 0x000fe200078e3cff */
[----:B------:R-:W-:Y:S01]  /*3fa0*/  USEL UR12, UR12, URZ, UP0 ;  /* 0x000000ff0c0c7287 */ /* 0x000fe20008000000 */
[----:B------:R1:W-:Y:S03]  /*3fb0*/  UTCBAR [UR14], URZ ;  /* 0x000000ff0e0073e9 */ /* 0x0003e600080000ff */
[----:B------:R-:W-:Y:S01]  /*3fc0*/  LOP3.LUT R11, R11, UR5, RZ, 0x3c, !PT ;  /* 0x000000050b0b7c12 */ /* 0x000fe2000f8e3cff */
[----:B------:R-:W-:Y:S07]  /*3fd0*/  @P1 BRA `(.L_x_77) ;  /* 0xfffffff800b41947 */ /* 0x000fee000383ffff */
[----:B------:R-:W2:Y:S01]  /*3fe0*/  S2UR UR4, SR_CgaCtaId ;  /* 0x00000000000479c3 */ /* 0x000ea20000008800 */
[----:B------:R-:W-:Y:S01]  /*3ff0*/  ELECT P0, URZ, PT ;  /* 0x0000000000ff782f */ /* 0x000fe20003800000 */
[----:B------:R-:W-:Y:S01]  /*4000*/  IMAD.MOV.U32 R0, RZ, RZ, 0x1 ;  /* 0x00000001ff007424 */ /* 0x000fe200078e00ff */
[----:B------:R-:W-:Y:S01]  /*4010*/  UIADD3 UR9, UPT, UPT, UR9, 0x1d0, URZ ;  /* 0x000001d009097890 */ /* 0x000fe2000fffe0ff */
[----:B------:R-:W-:Y:S01]  /*4020*/  SHF.L.U32 R3, R11, 0x1f, RZ ;  /* 0x0000001f0b037819 */ /* 0x000fe200000006ff */
[----:B------:R-:W-:-:S03]  /*4030*/  UMOV UR5, 0x40 ;  /* 0x0000004000057882 */ /* 0x000fc60000000000 */
[----:B------:R-:W-:Y:S01]  /*4040*/  UVIRTCOUNT.DEALLOC.SMPOOL 0x80 ;  /* 0x000000800000784c */ /* 0x000fe20000000000 */
[----:B--2---:R-:W-:Y:S02]  /*4050*/  ULEA UR4, UR4, UR5, 0x18 ;  /* 0x0000000504047291 */ /* 0x004fe4000f8ec0ff */
[----:B------:R-:W-:-:S07]  /*4060*/  ULEA UR5, UR12, UR9, 0x3 ;  /* 0x000000090c057291 */ /* 0x000fce000f8e18ff */
[----:B------:R2:W-:Y:S02]  /*4070*/  @P0 STS.U8 [UR4+0x1c], R0 ;  /* 0x00001c00ff000988 */ /* 0x0005e40008000004 */
[----:B------:R-:W3:Y:S02]  /*4080*/  SYNCS.PHASECHK.TRANS64.TRYWAIT P0, [UR5], R3 ;  /* 0x00000003ff0075a7 */ /* 0x000ee40008001105 */
[----:B--23--:R-:W-:Y:S05]  /*4090*/  @!P0 BRA `(.L_x_78) ;  /* 0x00000048007c8947 */ /* 0x00cfea0003800000 */
.L_x_194:
[----:B------:R-:W-:-:S04]  /*40a0*/  UIADD3 UR6, UPT, UPT, UR12, 0x1, URZ ;  /* 0x000000010c067890 */ /* 0x000fc8000fffe0ff */
[----:B------:R-:W-:-:S04]  /*40b0*/  UISETP.NE.AND UP0, UPT, UR6, 0x4, UPT ;  /* 0x000000040600788c */ /* 0x000fc8000bf05270 */
[----:B------:R-:W-:Y:S02]  /*40c0*/  USEL UR7, URZ, 0x1, UP0 ;  /* 0x00000001ff077887 */ /* 0x000fe40008000000 */
[----:B------:R-:W-:-:S04]  /*40d0*/  USEL UR6, UR6, URZ, UP0 ;  /* 0x000000ff06067287 */ /* 0x000fc80008000000 */
[----:B------:R-:W-:Y:S01]  /*40e0*/  ULEA UR5, UR6, UR9, 0x3 ;  /* 0x0000000906057291 */ /* 0x000fe2000f8e18ff */
[----:B------:R-:W-:-:S04]  /*40f0*/  LOP3.LUT R2, R11, UR7, RZ, 0x3c, !PT ;  /* 0x000000070b027c12 */ /* 0x000fc8000f8e3cff */
[----:B--2---:R-:W-:-:S04]  /*4100*/  SHF.L.U32 R3, R2, 0x1f, RZ ;  /* 0x0000001f02037819 */ /* 0x004fc800000006ff */
[----:B------:R-:W2:Y:S02]  /*4110*/  SYNCS.PHASECHK.TRANS64.TRYWAIT P0, [UR5], R3 ;  /* 0x00000003ff0075a7 */ /* 0x000ea40008001105 */
[----:B--2---:R-:W-:Y:S05]  /*4120*/  @!P0 BRA `(.L_x_79) ;  /* 0x0000004800708947 */ /* 0x004fea0003800000 */
.L_x_196:
        /* <DEDUP_REMOVED lines=9> */
.L_x_198:
[----:B------:R-:W-:-:S04]  /*41c0*/  UIADD3 UR6, UPT, UPT, UR6, 0x1, URZ ;  /* 0x0000000106067890 */ /* 0x000fc8000fffe0ff */
[----:B------:R-:W-:-:S04]  /*41d0*/  UISETP.NE.AND UP0, UPT, UR6, 0x4, UPT ;  /* 0x000000040600788c */ /* 0x000fc8000bf05270 */
[----:B------:R-:W-:Y:S02]  /*41e0*/  USEL UR5, URZ, 0x1, UP0 ;  /* 0x00000001ff057887 */ /* 0x000fe40008000000 */
[----:B------:R-:W-:-:S04]  /*41f0*/  USEL UR6, UR6, URZ, UP0 ;  /* 0x000000ff06067287 */ /* 0x000fc80008000000 */
[----:B------:R-:W-:Y:S01]  /*4200*/  ULEA UR6, UR6, UR9, 0x3 ;  /* 0x0000000906067291 */ /* 0x000fe2000f8e18ff */
[----:B--2---:R-:W-:-:S04]  /*4210*/  LOP3.LUT R3, R2, UR5, RZ, 0x3c, !PT ;  /* 0x0000000502037c12 */ /* 0x004fc8000f8e3cff */
[----:B------:R-:W-:-:S04]  /*4220*/  SHF.L.U32 R3, R3, 0x1f, RZ ;  /* 0x0000001f03037819 */ /* 0x000fc800000006ff */
[----:B------:R-:W2:Y:S02]  /*4230*/  SYNCS.PHASECHK.TRANS64.TRYWAIT P0, [UR6], R3 ;  /* 0x00000003ff0075a7 */ /* 0x000ea40008001106 */
[----:B--2---:R-:W-:Y:S05]  /*4240*/  @!P0 BRA `(.L_x_81) ;  /* 0x0000004800588947 */ /* 0x004fea0003800000 */
.L_x_200:
[----:B------:R-:W-:Y:S01]  /*4250*/  NOP ;  /* 0x0000000000007918 */ /* 0x000fe20000000000 */
[----:B--2---:R-:W2:Y:S01]  /*4260*/  LDS R0, [UR4+0x14] ;  /* 0x00001404ff007984 */ /* 0x004ea20008000800 */
[----:B------:R-:W-:Y:S01]  /*4270*/  ULOP3.LUT UR6, UR13, 0xffff, URZ, 0xc0, !UPT ;  /* 0x0000ffff0d067892 */ /* 0x000fe2000f8ec0ff */
[----:B------:R-:W-:Y:S01]  /*4280*/  UMOV UR8, 0xffff ;  /* 0x0000ffff00087882 */ /* 0x000fe20000000000 */
[----:B------:R-:W-:Y:S02]  /*4290*/  UMOV UR5, 0x1 ;  /* 0x0000000100057882 */ /* 0x000fe40000000000 */
[----:B------:R-:W-:-:S04]  /*42a0*/  USHF.R.U32.HI UR6, URZ, 0x5, UR6 ;  /* 0x00000005ff067899 */ /* 0x000fc80008011606 */
[----:B------:R-:W-:Y:S02]  /*42b0*/  USHF.L.U32 UR8, UR8, UR6, URZ ;  /* 0x0000000608087299 */ /* 0x000fe400080006ff */
[----:B------:R-:W-:-:S04]  /*42c0*/  USHF.L.U32 UR5, UR5, UR6, URZ ;  /* 0x0000000605057299 */ /* 0x000fc800080006ff */
[----:B--2---:R-:W-:-:S04]  /*42d0*/  LOP3.LUT R0, R0, UR8, RZ, 0xc0, !PT ;  /* 0x0000000800007c12 */ /* 0x004fc8000f8ec0ff */
[----:B------:R-:W-:-:S13]  /*42e0*/  ISETP.NE.AND P0, PT, R0, UR8, PT ;  /* 0x0000000800007c0c */ /* 0x000fda000bf05270 */
[----:B------:R-:W-:Y:S05]  /*42f0*/  @P0 BRA `(.L_x_82) ;  /* 0x0000000000580947 */ /* 0x000fea0003800000 */
[----:B------:R-:W2:Y:S02]  /*4300*/  LDS R0, [UR4+0x18] ;  /* 0x00001804ff007984 */ /* 0x000ea40008000800 */
[----:B--2---:R-:W-:-:S04]  /*4310*/  LOP3.LUT R0, R0, UR5, RZ, 0xc0, !PT ;  /* 0x0000000500007c12 */ /* 0x004fc8000f8ec0ff */
[----:B------:R-:W-:-:S13]  /*4320*/  ISETP.NE.AND P0, PT, R0, UR5, PT ;  /* 0x0000000500007c0c */ /* 0x000fda000bf05270 */
[----:B------:R-:W-:Y:S05]  /*4330*/  @P0 BRA `(.L_x_83) ;  /* 0x00000000003c0947 */ /* 0x000fea0003800000 */
[----:B------:R-:W2:Y:S01]  /*4340*/  S2R R2, SR_LANEID ;  /* 0x0000000000027919 */ /* 0x000ea20000000000 */
[----:B------:R-:W-:Y:S01]  /*4350*/  ULOP3.LUT UR8, URZ, UR8, URZ, 0x33, !UPT ;  /* 0x00000008ff087292 */ /* 0x000fe2000f8e33ff */
[----:B------:R-:W-:Y:S01]  /*4360*/  LOP3.LUT R4, RZ, UR5, RZ, 0x33, !PT ;  /* 0x00000005ff047c12 */ /* 0x000fe2000f8e33ff */
[----:B------:R-:W-:Y:S02]  /*4370*/  VOTEU.ANY UR7, UPT, PT ;  /* 0x0000000000077886 */ /* 0x000fe400038e0100 */
[----:B------:R-:W-:Y:S01]  /*4380*/  UFLO.U32 UR7, UR7 ;  /* 0x00000007000772bd */ /* 0x000fe200080e0000 */
[----:B------:R-:W3:Y:S01]  /*4390*/  REDUX UR5, R4 ;  /* 0x00000000040573c4 */ /* 0x000ee20000000000 */
[----:B------:R-:W-:-:S06]  /*43a0*/  IMAD.U32 R0, RZ, RZ, UR8 ;  /* 0x00000008ff007e24 */ /* 0x000fcc000f8e00ff */
[----:B------:R1:W-:Y:S01]  /*43b0*/  UTCATOMSWS.AND URZ, UR8 ;  /* 0x0000000800ff79e3 */ /* 0x0003e20008000000 */
[----:B------:R-:W4:Y:S01]  /*43c0*/  REDUX UR6, R0 ;  /* 0x00000000000673c4 */ /* 0x000f220000000000 */
[----:B--2---:R-:W-:Y:S01]  /*43d0*/  ISETP.EQ.U32.AND P0, PT, R2, UR7, PT ;  /* 0x0000000702007c0c */ /* 0x004fe2000bf02070 */
[----:B---3--:R-:W-:Y:S01]  /*43e0*/  IMAD.U32 R2, RZ, RZ, UR5 ;  /* 0x00000005ff027e24 */ /* 0x008fe2000f8e00ff */
[----:B----4-:R-:W-:-:S11]  /*43f0*/  MOV R3, UR6 ;  /* 0x0000000600037c02 */ /* 0x010fd60008000f00 */
[----:B------:R1:W-:Y:S04]  /*4400*/  @P0 ATOMS.AND RZ, [UR4+0x14], R3 ;  /* 0x00001403ffff098c */ /* 0x0003e8000a800004 */
[----:B------:R1:W-:Y:S01]  /*4410*/  @P0 ATOMS.AND RZ, [UR4+0x18], R2 ;  /* 0x00001802ffff098c */ /* 0x0003e2000a800004 */
[----:B------:R-:W-:Y:S05]  /*4420*/  BRA `(.L_x_84) ;  /* 0x0000000000147947 */ /* 0x000fea0003800000 */
.L_x_83:
[----:B------:R-:W-:Y:S02]  /*4430*/  MOV R2, 0x4450 ;  /* 0x0000445000027802 */ /* 0x000fe40000000f00 */
[----:B-1--45:R-:W-:Y:S05]  /*4440*/  CALL.REL.NOINC `($__internal_0_$__cuda_sm10x_tcgen05_guardrail_trap_col_being_dealloced_not_returned_by_alloc) ;  /* 0x0000004800fc7944 */ /* 0x032fea0003c00000 */
[----:B------:R-:W-:Y:S05]  /*4450*/  BRA `(.L_x_84) ;  /* 0x0000000000087947 */ /* 0x000fea0003800000 */
.L_x_82:
[----:B------:R-:W-:Y:S02]  /*4460*/  MOV R2, 0x4480 ;  /* 0x0000448000027802 */ /* 0x000fe40000000f00 */
[----:B-1--45:R-:W-:Y:S05]  /*4470*/  CALL.REL.NOINC `($__internal_2_$__cuda_sm10x_tcgen05_guardrail_trap_unallocated_columns_being_dealloced) ;  /* 0x0000004c00087944 */ /* 0x032fea0003c00000 */
.L_x_84:
[----:B------:R-:W-:Y:S01]  /*4480*/  NOP ;  /* 0x0000000000007918 */ /* 0x000fe20000000000 */
[----:B-1----:R-:W-:Y:S05]  /*4490*/  EXIT ;  /* 0x000000000000794d */ /* 0x002fea0003800000 */
.L_x_66:
[----:B------:R-:W-:-:S09]  /*44a0*/  UISETP.NE.OR UP2, UPT, UR8, 0x3, !UP2 ;  /* 0x000000030800788c */ /* 0x000fd2000d745670 */
[----:B------:R-:W-:Y:S05]  /*44b0*/  BRA.U UP2, `(.L_x_85) ;  /* 0x0000000d02ac7547 */ /* 0x000fea000b800000 */
[----:B------:R-:W1:Y:S01]  /*44c0*/  LDC R0, c[0x0][0xb30] ;  /* 0x0002cc00ff007b82 */ /* 0x000e620000000800 */
[----:B------:R-:W2:Y:S01]  /*44d0*/  LDCU.64 UR8, c[0x0][0x888] ;  /* 0x00011100ff0877ac */ /* 0x000ea20008000a00 */
[----:B------:R-:W-:Y:S02]  /*44e0*/  HFMA2 R25, -RZ, RZ, 0, 0 ;  /* 0x00000000ff197431 */ /* 0x000fe400000001ff */
[----:B-----5:R-:W-:Y:S01]  /*44f0*/  IMAD.MOV.U32 R32, RZ, RZ, 0x1 ;  /* 0x00000001ff207424 */ /* 0x020fe200078e00ff */
[----:B------:R-:W-:Y:S01]  /*4500*/  MOV R23, 0x1000 ;  /* 0x0000100000177802 */ /* 0x000fe20000000f00 */
[----:B------:R-:W4:Y:S01]  /*4510*/  LDCU.64 UR4, c[0x0][0x890] ;  /* 0x00011200ff0477ac */ /* 0x000f220008000a00 */
[----:B------:R-:W-:Y:S01]  /*4520*/  IMAD.MOV.U32 R27, RZ, RZ, RZ ;  /* 0x000000ffff1b7224 */ /* 0x000fe200078e00ff */
[----:B------:R-:W3:Y:S01]  /*4530*/  LDC R19, c[0x0][0x370] ;  /* 0x0000dc00ff137b82 */ /* 0x000ee20000000800 */
[----:B------:R-:W-:Y:S01]  /*4540*/  UMOV UR7, 0x400 ;  /* 0x0000040000077882 */ /* 0x000fe20000000000 */
[----:B------:R-:W-:-:S02]  /*4550*/  UPLOP3.LUT UP1, UPT, UPT, UPT, UPT, 0x40, 0x4 ;  /* 0x000000000004789c */ /* 0x000fc40003f2e870 */
[----:B------:R-:W-:-:S04]  /*4560*/  ULEA UR7, UR37, UR7, 0x18 ;  /* 0x0000000725077291 */ /* 0x000fc8000f8ec0ff */
[----:B------:R-:W3:Y:S01]  /*4570*/  LDC R2, c[0x0][0xb0c] ;  /* 0x0002c300ff027b82 */ /* 0x000ee20000000800 */
[----:B------:R-:W-:Y:S02]  /*4580*/  UIADD3 UR13, UPT, UPT, UR7, 0x160, URZ ;  /* 0x00000160070d7890 */ /* 0x000fe4000fffe0ff */
[----:B--2---:R-:W-:Y:S02]  /*4590*/  UISETP.NE.U32.AND UP2, UPT, UR8, URZ, UPT ;  /* 0x000000ff0800728c */ /* 0x004fe4000bf45070 */
[----:B------:R-:W-:Y:S02]  /*45a0*/  UIADD3 UR25, UPT, UPT, UR7, 0x150, URZ ;  /* 0x0000015007197890 */ /* 0x000fe4000fffe0ff */
[----:B----4-:R-:W-:Y:S01]  /*45b0*/  UISETP.NE.U32.AND UP3, UPT, UR4, URZ, UPT ;  /* 0x000000ff0400728c */ /* 0x010fe2000bf65070 */
[----:B------:R-:W2:Y:S01]  /*45c0*/  LDC R18, c[0x0][0xb20] ;  /* 0x0002c800ff127b82 */ /* 0x000ea20000000800 */
[----:B-1----:R-:W-:Y:S01]  /*45d0*/  ISETP.NE.AND P1, PT, R0, 0x1, PT ;  /* 0x000000010000780c */ /* 0x002fe20003f25270 */
[----:B------:R-:W-:-:S02]  /*45e0*/  UISETP.NE.AND.EX UP2, UPT, UR9, URZ, UPT, UP2 ;  /* 0x000000ff0900728c */ /* 0x000fc4000bf45320 */
[----:B------:R-:W-:Y:S02]  /*45f0*/  UIADD3 UR17, UPT, UPT, UR7, 0x158, URZ ;  /* 0x0000015807117890 */ /* 0x000fe4000fffe0ff */
[----:B------:R-:W-:Y:S02]  /*4600*/  UPRMT UR13, UR37, 0x654, UR13 ;  /* 0x00000654250d7896 */ /* 0x000fe4000800000d */
[----:B------:R-:W1:Y:S01]  /*4610*/  LDC.64 R36, c[0x0][0x348] ;  /* 0x0000d200ff247b82 */ /* 0x000e620000000a00 */
[----:B------:R-:W-:-:S07]  /*4620*/  UISETP.NE.AND.EX UP3, UPT, UR5, URZ, UPT, UP3 ;  /* 0x000000ff0500728c */ /* 0x000fce000bf65330 */
[----:B------:R-:W4:Y:S08]  /*4630*/  LDC.64 R16, c[0x0][0xb10] ;  /* 0x0002c400ff107b82 */ /* 0x000f300000000a00 */
[----:B------:R-:W1:Y:S08]  /*4640*/  LDC.64 R6, c[0x0][0xb18] ;  /* 0x0002c600ff067b82 */ /* 0x000e700000000a00 */
[----:B------:R-:W1:Y:S08]  /*4650*/  LDC.64 R4, c[0x0][0xb28] ;  /* 0x0002ca00ff047b82 */ /* 0x000e700000000a00 */
[----:B--23--:R-:W1:Y:S02]  /*4660*/  LDC R22, c[0x0][0x374] ;  /* 0x0000dd00ff167b82 */ /* 0x00ce640000000800 */
.L_x_95:
[----:B------:R-:W-:Y:S02]  /*4670*/  LEA R0, R27, UR7, 0x3 ;  /* 0x000000071b007c11 */ /* 0x000fe4000f8e18ff */
[----:B------:R-:W-:Y:S02]  /*4680*/  SHF.L.U32 R3, R25, 0x1f, RZ ;  /* 0x0000001f19037819 */ /* 0x000fe400000006ff */
[----:B------:R-:W-:Y:S02]  /*4690*/  LEA R28, R27, UR7, 0x4 ;  /* 0x000000071b1c7c11 */ /* 0x000fe4000f8e20ff */
[----:B--2---:R-:W2:Y:S02]  /*46a0*/  SYNCS.PHASECHK.TRANS64.TRYWAIT P0, [R0+URZ+0x190], R3 ;  /* 0x00019003000075a7 */ /* 0x004ea400080011ff */
[----:B--2---:R-:W-:Y:S05]  /*46b0*/  @!P0 BRA `(.L_x_86) ;  /* 0x0000004400548947 */ /* 0x004fea0003800000 */
.L_x_201:
[----:B------:R-:W-:Y:S01]  /*46c0*/  ISETP.GE.AND P0, PT, R26, 0x1, PT ;  /* 0x000000011a00780c */ /* 0x000fe20003f06270 */
[----:B------:R-:W3:Y:S01]  /*46d0*/  LDS.128 R28, [R28+0x220] ;  /* 0x000220001c1c7984 */ /* 0x000ee20000000c00 */
[----:B--2---:R-:W-:Y:S01]  /*46e0*/  VIADD R0, R0, 0x1a0 ;  /* 0x000001a000007836 */ /* 0x004fe20000000000 */
[----:B------:R-:W-:Y:S01]  /*46f0*/  @!PT LDS RZ, [RZ] ;  /* 0x00000000fffff984 */ /* 0x000fe20000000800 */
[----:B------:R-:W-:Y:S01]  /*4700*/  @!PT LDS RZ, [RZ] ;  /* 0x00000000fffff984 */ /* 0x000fe20000000800 */
[----:B------:R-:W-:Y:S01]  /*4710*/  @!PT LDS RZ, [RZ] ;  /* 0x00000000fffff984 */ /* 0x000fe20000000800 */
[----:B------:R-:W-:Y:S01]  /*4720*/  @!PT LDS RZ, [RZ] ;  /* 0x00000000fffff984 */ /* 0x000fe20000000800 */
[----:B------:R2:W-:Y:S06]  /*4730*/  MEMBAR.ALL.CTA ;  /* 0x0000000000007992 */ /* 0x0005ec0000008000 */
[----:B--2---:R-:W2:Y:S01]  /*4740*/  FENCE.VIEW.ASYNC.S ;  /* 0x00000000000073c6 */ /* 0x004ea20000000000 */
[----:B------:R-:W-:Y:S04]  /*4750*/  PRMT R0, RZ, 0x654, R0 ;  /* 0x00000654ff007816 */ /* 0x000fe80000000000 */
[----:B--2---:R2:W-:Y:S01]  /*4760*/  SYNCS.ARRIVE.TRANS64.RED.A1T0 RZ, [R0+URZ], RZ ;  /* 0x000000ff00ff79a7 */ /* 0x0045e200081004ff */
[----:B---3--:R-:W-:Y:S11]  /*4770*/  LOP3.LUT P3, RZ, R30, 0x1, RZ, 0xc0, !PT ;  /* 0x000000011eff7812 */ /* 0x008ff6000786c0ff */
[----:B------:R-:W-:Y:S02]  /*4780*/  @!UPT UIADD3 URZ, UPT, UPT, URZ, URZ, URZ ;  /* 0x000000fffffff290 */ /* 0x000fe4000fffe0ff */
[----:B------:R-:W-:Y:S02]  /*4790*/  @P3 MOV R13, R28 ;  /* 0x0000001c000d3202 */ /* 0x000fe40000000f00 */
[----:B------:R-:W-:Y:S01]  /*47a0*/  @P3 LOP3.LUT R8, R29, 0xffff, RZ, 0xc0, !PT ;  /* 0x0000ffff1d083812 */ /* 0x000fe200078ec0ff */
[----:B--2---:R-:W-:Y:S06]  /*47b0*/  @!P0 BRA `(.L_x_87) ;  /* 0x0000000000a48947 */ /* 0x004fec0003800000 */
[----:B-1----:R-:W-:Y:S01]  /*47c0*/  IMAD.HI.U32 R33, R22, R7, RZ ;  /* 0x0000000716217227 */ /* 0x002fe200078e00ff */
[----:B------:R-:W-:Y:S02]  /*47d0*/  ISETP.NE.AND P0, PT, R6, 0x1, PT ;  /* 0x000000010600780c */ /* 0x000fe40003f05270 */
[----:B------:R-:W-:Y:S01]  /*47e0*/  ISETP.NE.AND P2, PT, R26, 0x1, PT ;  /* 0x000000011a00780c */ /* 0x000fe20003f45270 */
[----:B----4-:R-:W-:Y:S01]  /*47f0*/  IMAD.HI.U32 R34, R19, R16, RZ ;  /* 0x0000001013227227 */ /* 0x010fe200078e00ff */
[----:B------:R-:W-:Y:S02]  /*4800*/  SHF.R.U32.HI R33, RZ, R18, R33 ;  /* 0x00000012ff217219 */ /* 0x000fe40000011621 */
[----:B------:R-:W-:Y:S01]  /*4810*/  ISETP.NE.AND P4, PT, R2, 0x1, PT ;  /* 0x000000010200780c */ /* 0x000fe20003f85270 */
[----:B------:R-:W-:Y:S01]  /*4820*/  IMAD.HI.U32 R38, R13, R16, RZ ;  /* 0x000000100d267227 */ /* 0x000fe200078e00ff */
[----:B------:R-:W-:Y:S02]  /*4830*/  SHF.R.U32.HI R34, RZ, R17, R34 ;  /* 0x00000011ff227219 */ /* 0x000fe40000011622 */
[----:B------:R-:W-:Y:S01]  /*4840*/  SEL R3, R22, R33, !P0 ;  /* 0x0000002116037207 */ /* 0x000fe20004000000 */
[C---:B------:R-:W-:Y:S01]  /*4850*/  IMAD.HI.U32 R33, R8.reuse, R7, RZ ;  /* 0x0000000708217227 */ /* 0x040fe200078e00ff */
[----:B------:R-:W-:Y:S02]  /*4860*/  SEL R11, R19, R34, !P4 ;  /* 0x00000022130b7207 */ /* 0x000fe40006000000 */
[----:B------:R-:W-:Y:S01]  /*4870*/  SHF.R.U32.HI R38, RZ, R17, R38 ;  /* 0x00000011ff267219 */ /* 0x000fe20000011626 */
[----:B------:R-:W-:Y:S01]  /*4880*/  IMAD.HI.U32 R40, R3, R4, RZ ;  /* 0x0000000403287227 */ /* 0x000fe200078e00ff */
[----:B------:R-:W-:Y:S03]  /*4890*/  SHF.R.U32.HI R33, RZ, R18, R33 ;  /* 0x00000012ff217219 */ /* 0x000fe60000011621 */
[----:B------:R-:W-:Y:S01]  /*48a0*/  IMAD.HI.U32 R34, R11, R4, RZ ;  /* 0x000000040b227227 */ /* 0x000fe200078e00ff */
[----:B------:R-:W-:Y:S02]  /*48b0*/  @P2 SHF.R.U32.HI R3, RZ, R5, R40 ;  /* 0x00000005ff032219 */ /* 0x000fe40000011628 */
[----:B------:R-:W-:Y:S02]  /*48c0*/  SEL R9, R8, R33, !P0 ;  /* 0x0000002108097207 */ /* 0x000fe40004000000 */
[----:B------:R-:W-:Y:S01]  /*48d0*/  @P2 SHF.R.U32.HI R11, RZ, R5, R34 ;  /* 0x00000005ff0b2219 */ /* 0x000fe20000011622 */
[C---:B------:R-:W-:Y:S01]  /*48e0*/  IMAD R10, R26.reuse, R3, RZ ;  /* 0x000000031a0a7224 */ /* 0x040fe200078e02ff */
[----:B------:R-:W-:Y:S01]  /*48f0*/  SEL R3, R13, R38, !P4 ;  /* 0x000000260d037207 */ /* 0x000fe20006000000 */
[C---:B------:R-:W-:Y:S03]  /*4900*/  IMAD.HI.U32 R14, R9.reuse, R4, RZ ;  /* 0x00000004090e7227 */ /* 0x040fe600078e00ff */
[----:B------:R-:W-:Y:S01]  /*4910*/  ISETP.GE.AND P0, PT, R9, R10, PT ;  /* 0x0000000a0900720c */ /* 0x000fe20003f06270 */
[C---:B------:R-:W-:Y:S01]  /*4920*/  IMAD R12, R26.reuse, R11, RZ ;  /* 0x0000000b1a0c7224 */ /* 0x040fe200078e02ff */
[-C--:B------:R-:W-:Y:S04]  /*4930*/  SHF.R.U32.HI R14, RZ, R5.reuse, R14 ;  /* 0x00000005ff0e7219 */ /* 0x080fe8000001160e */
[----:B------:R-:W-:Y:S02]  /*4940*/  ISETP.GE.OR P0, PT, R3, R12, P0 ;  /* 0x0000000c0300720c */ /* 0x000fe40000706670 */
[----:B------:R-:W-:Y:S05]  /*4950*/  SEL R15, R9, R14, !P2 ;  /* 0x0000000e090f7207 */ /* 0x000fea0005000000 */
[----:B------:R-:W-:Y:S04]  /*4960*/  IMAD.MOV R14, RZ, RZ, -R15 ;  /* 0x000000ffff0e7224 */ /* 0x000fe800078e0a0f */
[----:B------:R-:W-:Y:S02]  /*4970*/  IMAD R14, R26, R14, R9 ;  /* 0x0000000e1a0e7224 */ /* 0x000fe400078e0209 */
[C---:B------:R-:W-:Y:S05]  /*4980*/  @!P0 IMAD.HI.U32 R10, R3.reuse, R4, RZ ;  /* 0x00000004030a8227 */ /* 0x040fea00078e00ff */
[----:B------:R-:W-:Y:S04]  /*4990*/  @!P0 SHF.R.U32.HI R10, RZ, R5, R10 ;  /* 0x00000005ff0a8219 */ /* 0x000fe8000001160a */
[----:B------:R-:W-:Y:S01]  /*49a0*/  @!P0 SEL R0, R3, R10, !P2 ;  /* 0x0000000a03008207 */ /* 0x000fe20005000000 */
[----:B------:R-:W-:Y:S03]  /*49b0*/  IMAD.MOV R10, RZ, RZ, -R3 ;  /* 0x000000ffff0a7224 */ /* 0x000fe600078e0a03 */
[----:B------:R-:W-:Y:S01]  /*49c0*/  @!P0 IADD3 R15, PT, PT, R15, -R0, RZ ;  /* 0x800000000f0f8210 */ /* 0x000fe20007ffe0ff */
[----:B------:R-:W-:Y:S01]  /*49d0*/  @!P0 IMAD R0, R11, R14, R0 ;  /* 0x0000000e0b008224 */ /* 0x000fe200078e0200 */
[----:B------:R-:W-:Y:S01]  /*49e0*/  IADD3 R11, PT, PT, -R9, RZ, RZ ;  /* 0x000000ff090b7210 */ /* 0x000fe20007ffe1ff */
[----:B------:R-:W-:Y:S02]  /*49f0*/  IMAD R13, R2, R10, R13 ;  /* 0x0000000a020d7224 */ /* 0x000fe400078e020d */
[----:B------:R-:W-:Y:S02]  /*4a00*/  @!P0 IMAD R9, R15, R26, R3 ;  /* 0x0000001a0f098224 */ /* 0x000fe400078e0203 */
[----:B------:R-:W-:Y:S02]  /*4a10*/  @!P0 IMAD.MOV.U32 R3, RZ, RZ, R0 ;  /* 0x000000ffff038224 */ /* 0x000fe400078e0000 */
[----:B------:R-:W-:Y:S02]  /*4a20*/  IMAD R8, R6, R11, R8 ;  /* 0x0000000b06087224 */ /* 0x000fe400078e0208 */
[----:B------:R-:W-:Y:S02]  /*4a30*/  IMAD R13, R3, R2, R13 ;  /* 0x00000002030d7224 */ /* 0x000fe400078e020d */
[----:B------:R-:W-:Y:S02]  /*4a40*/  IMAD R8, R9, R6, R8 ;  /* 0x0000000609087224 */ /* 0x000fe400078e0208 */
.L_x_87:
[----:B------:R-:W-:Y:S05]  /*4a50*/  BRA.U UP1, `(.L_x_88) ;  /* 0x0000000101107547 */ /* 0x000fea000b800000 */
[----:B------:R-:W-:Y:S04]  /*4a60*/  MOV R0, UR6 ;  /* 0x0000000600007c02 */ /* 0x000fe80008000f00 */
[----:B------:R-:W-:Y:S04]  /*4a70*/  SHF.L.U32 R3, R0, 0x1f, RZ ;  /* 0x0000001f00037819 */ /* 0x000fe800000006ff */
[----:B------:R-:W2:Y:S02]  /*4a80*/  SYNCS.PHASECHK.TRANS64.TRYWAIT P0, [UR7+0x188], R3 ;  /* 0x00018803ff0075a7 */ /* 0x000ea40008001107 */
[----:B--2---:R-:W-:Y:S05]  /*4a90*/  @!P0 BRA `(.L_x_89) ;  /* 0x0000004000708947 */ /* 0x004fea0003800000 */
.L_x_88:
[----:B------:R-:W-:Y:S02]  /*4aa0*/  R2UR UR27, R21 ;  /* 0x00000000151b72ca */ /* 0x000fe400000e0000 */
[----:B------:R-:W-:Y:S02]  /*4ab0*/  R2UR UR26, R20 ;  /* 0x00000000141a72ca */ /* 0x000fe400000e0000 */
[----:B------:R-:W-:Y:S02]  /*4ac0*/  ISETP.NE.U32.AND P2, PT, RZ, UR4, PT ;  /* 0x00000004ff007c0c */ /* 0x000fe4000bf45070 */
[----:B------:R-:W-:Y:S02]  /*4ad0*/  SHF.L.U32 R12, R32, 0x1f, RZ ;  /* 0x0000001f200c7819 */ /* 0x000fe400000006ff */
[----:B------:R-:W-:Y:S05]  /*4ae0*/  ISETP.NE.AND.EX P2, PT, RZ, UR5, PT, P2 ;  /* 0x00000005ff007c0c */ /* 0x000fea000bf45320 */
[----:B------:R-:W-:Y:S02]  /*4af0*/  USHF.L.U32 UR27, UR27, 0x6, URZ ;  /* 0x000000061b1b7899 */ /* 0x000fe400080006ff */
[----:B------:R-:W-:Y:S01]  /*4b00*/  UIMAD UR26, UR26, 0x60, URZ ;  /* 0x000000601a1a78a4 */ /* 0x000fe2000f8e02ff */
[----:B------:R-:W-:Y:S11]  /*4b10*/  BRA.U !UP3, `(.L_x_90) ;  /* 0x000000010b347547 */ /* 0x000ff6000b800000 */
[----:B------:R-:W-:Y:S01]  /*4b20*/  UPLOP3.LUT UP0, UPT, UPT, UPT, UP2, 0x80, 0x8 ;  /* 0x000000000008789c */ /* 0x000fe20003f0f020 */
[----:B--2---:R-:W-:Y:S02]  /*4b30*/  HFMA2 R0, -RZ, RZ, 0, 5.9604644775390625e-08 ;  /* 0x00000001ff007431 */ /* 0x004fe400000001ff */
[----:B------:R-:W-:Y:S03]  /*4b40*/  IMAD.MOV.U32 R59, RZ, RZ, 0x1 ;  /* 0x00000001ff3b7424 */ /* 0x000fe600078e00ff */
[----:B------:R-:W-:Y:S05]  /*4b50*/  PLOP3.LUT P0, PT, PT, PT, UP0, 0x80, 0x8 ;  /* 0x000000000008781c */ /* 0x000fea0003f0f008 */
[----:B------:R-:W2:Y:S01]  /*4b60*/  @UP0 LDCU.64 UR10, c[0x0][0x888] ;  /* 0x00011100ff0a07ac */ /* 0x000ea20008000a00 */
[----:B------:R-:W-:Y:S07]  /*4b70*/  @UP0 UIMAD UR8, UR36, UR4, URZ ;  /* 0x00000004240802a4 */ /* 0x000fee000f8e02ff */
[----:B------:R-:W-:Y:S01]  /*4b80*/  @!P0 PRMT R59, R0, 0x7610, R59 ;  /* 0x00007610003b8816 */ /* 0x000fe2000000003b */
[----:B--2---:R-:W-:Y:S03]  /*4b90*/  @UP0 UIMAD.WIDE UR10, UR8, 0x4, UR10 ;  /* 0x00000004080a08a5 */ /* 0x004fe6000f8e020a */
[----:B------:R-:W2:Y:S03]  /*4ba0*/  @!UP0 LDCU UR8, c[0x0][0x880] ;  /* 0x00011000ff0887ac */ /* 0x000ea60008000800 */
[----:B------:R-:W-:Y:S01]  /*4bb0*/  IMAD.U32 R10, RZ, RZ, UR10 ;  /* 0x0000000aff0a7e24 */ /* 0x000fe2000f8e00ff */
[----:B------:R-:W-:Y:S05]  /*4bc0*/  MOV R11, UR11 ;  /* 0x0000000b000b7c02 */ /* 0x000fea0008000f00 */
[----:B------:R3:W5:Y:S02]  /*4bd0*/  @P0 LDG.E R35, desc[UR46][R10.64] ;  /* 0x0000002e0a230981 */ /* 0x000764000c1e1900 */
[----:B--23--:R-:W-:Y:S07]  /*4be0*/  @!P0 IMAD.U32 R35, RZ, RZ, UR8 ;  /* 0x00000008ff238e24 */ /* 0x00cfee000f8e00ff */
.L_x_90:
[----:B-----5:R-:W-:Y:S01]  /*4bf0*/  @!P2 FSETP.EQ.AND P0, PT, R35, RZ, PT ;  /* 0x000000ff2300a20b */ /* 0x020fe20003f02000 */
[----:B------:R-:W-:Y:S01]  /*4c00*/  @!UPT UIADD3 URZ, UPT, UPT, URZ, URZ, URZ ;  /* 0x000000fffffff290 */ /* 0x000fe2000fffe0ff */
[----:B------:R-:W-:Y:S11]  /*4c10*/  @!P2 BRA `(.L_x_91) ;  /* 0x000000000014a947 */ /* 0x000ff60003800000 */
[----:B------:R-:W-:Y:S02]  /*4c20*/  LOP3.LUT P2, RZ, R59, 0xff, RZ, 0xc0, !PT ;  /* 0x000000ff3bff7812 */ /* 0x000fe4000784c0ff */
[----:B------:R-:W-:Y:S04]  /*4c30*/  PLOP3.LUT P0, PT, PT, PT, UP0, 0x80, 0x8 ;  /* 0x000000000008781c */ /* 0x000fe80003f0f008 */
[----:B------:R-:W-:Y:S07]  /*4c40*/  PLOP3.LUT P0, PT, P0, PT, PT, 0x8, 0x80 ;  /* 0x000000000080781c */ /* 0x000fee000070e170 */
[----:B------:R-:W-:Y:S11]  /*4c50*/  @P2 FSETP.EQ.AND P0, PT, R35, RZ, PT ;  /* 0x000000ff2300220b */ /* 0x000ff60003f02000 */
[----:B------:R-:W-:Y:S02]  /*4c60*/  @!UPT UIADD3 URZ, UPT, UPT, URZ, URZ, URZ ;  /* 0x000000fffffff290 */ /* 0x000fe4000fffe0ff */
.L_x_91:
[----:B------:R-:W3:Y:S01]  /*4c70*/  SYNCS.PHASECHK.TRANS64.TRYWAIT P2, [UR7+0x168], R12 ;  /* 0x0001680cff0075a7 */ /* 0x000ee20008041107 */
[----:B------:R-:W-:Y:S04]  /*4c80*/  ELECT P4, URZ, PT ;  /* 0x0000000000ff782f */ /* 0x000fe80003880000 */
[----:B------:R-:W-:Y:S11]  /*4c90*/  PLOP3.LUT P4, PT, P0, P4, PT, 0xf2, 0x2f ;  /* 0x00000000002f781c */ /* 0x000ff60000789e72 */
[----:B------:R-:W-:Y:S02]  /*4ca0*/  @!UPT UIADD3 URZ, UPT, UPT, URZ, URZ, URZ ;  /* 0x000000fffffff290 */ /* 0x000fe4000fffe0ff */
[----:B-1----:R-:W-:Y:S05]  /*4cb0*/  @!P4 IADD3 R9, P0, PT, R36, 0x580, RZ ;  /* 0x000005802409c810 */ /* 0x002fea0007f1e0ff */
[----:B--2---:R-:W-:Y:S01]  /*4cc0*/  @!P4 IMAD.X R0, RZ, RZ, R37, P0 ;  /* 0x000000ffff00c224 */ /* 0x004fe200000e0625 */
[----:B---3--:R-:W-:Y:S07]  /*4cd0*/  @!P2 BRA `(.L_x_92) ;  /* 0x0000003c00f8a947 */ /* 0x008fee0003800000 */
.L_x_204:
[----:B------:R-:W-:Y:S01]  /*4ce0*/  @!P4 R2UR UR8, R0 ;  /* 0x000000000008c2ca */ /* 0x000fe200000e0000 */
[----:B------:R-:W-:Y:S01]  /*4cf0*/  VOTEU.ALL UP1, P4 ;  /* 0x0000000000ff7886 */ /* 0x000fe20002020000 */
[----:B------:R-:W-:Y:S01]  /*4d00*/  @!P4 R2UR UR9, R9 ;  /* 0x000000000909c2ca */ /* 0x000fe200000e0000 */
[----:B------:R-:W-:Y:S01]  /*4d10*/  @!P4 IMAD.MOV.U32 R0, RZ, RZ, 0x1000 ;  /* 0x00001000ff00c424 */ /* 0x000fe200078e00ff */
[----:B------:R-:W-:Y:S01]  /*4d20*/  UMOV UR10, 0x0 ;  /* 0x00000000000a7882 */ /* 0x000fe20000000000 */
[----:B------:R-:W-:Y:S01]  /*4d30*/  UMOV UR11, 0x10000000 ;  /* 0x10000000000b7882 */ /* 0x000fe20000000000 */
[----:B------:R-:W-:Y:S01]  /*4d40*/  @!UP1 UIADD3 UR24, UPT, UPT, UR7, 0x400, URZ ;  /* 0x0000040007189890 */ /* 0x000fe2000fffe0ff */
[----:B------:R-:W-:Y:S01]  /*4d50*/  @!P4 IADD3 R21, P0, PT, R36, 0x580, RZ ;  /* 0x000005802415c810 */ /* 0x000fe20007f1e0ff */
[----:B------:R-:W-:Y:S01]  /*4d60*/  VOTEU.ALL UP1, P4 ;  /* 0x0000000000ff7886 */ /* 0x000fe20002020000 */
[----:B------:R-:W-:Y:S03]  /*4d70*/  UMOV UR28, UR36 ;  /* 0x00000024001c7c82 */ /* 0x000fe60008000000 */
[----:B------:R-:W-:Y:S02]  /*4d80*/  @!P4 IMAD.X R20, RZ, RZ, R37, P0 ;  /* 0x000000ffff14c224 */ /* 0x000fe400000e0625 */
[----:B------:R-:W-:Y:S01]  /*4d90*/  IMAD.U32 R11, RZ, RZ, UR8 ;  /* 0x00000008ff0b7e24 */ /* 0x000fe2000f8e00ff */
[----:B------:R-:W-:Y:S01]  /*4da0*/  UPRMT UR8, UR37, 0x654, UR25 ;  /* 0x0000065425087896 */ /* 0x000fe20008000019 */
[----:B------:R-:W-:Y:S03]  /*4db0*/  IMAD.U32 R10, RZ, RZ, UR9 ;  /* 0x00000009ff0a7e24 */ /* 0x000fe6000f8e00ff */
[----:B------:R-:W-:Y:S02]  /*4dc0*/  @!P4 R2UR UR15, R11 ;  /* 0x000000000b0fc2ca */ /* 0x000fe400000e0000 */
[----:B------:R-:W-:Y:S11]  /*4dd0*/  @!P4 R2UR UR14, R10 ;  /* 0x000000000a0ec2ca */ /* 0x000ff600000e0000 */
[----:B------:R-:W-:Y:S02]  /*4de0*/  @!UPT UIADD3 URZ, UPT, UPT, URZ, URZ, URZ ;  /* 0x000000fffffff290 */ /* 0x000fe4000fffe0ff */
[----:B------:R2:W-:Y:S01]  /*4df0*/  @!UP1 UTMALDG.3D [UR24], [UR14], desc[UR10] ;  /* 0x00000a180e0095b4 */ /* 0x0005e20008011000 */
[----:B------:R2:W-:Y:S01]  /*4e00*/  @!P4 SYNCS.ARRIVE.TRANS64.RED.A0TR RZ, [UR7+0x150], R0 ;  /* 0x00015000ffffc9a7 */ /* 0x0005e20008300407 */
[----:B------:R-:W-:Y:S01]  /*4e10*/  SYNCS.ARRIVE.TRANS64.RED.A1T0 RZ, [UR8], RZ ;  /* 0x000000ffffff79a7 */ /* 0x000fe20008100408 */
[----:B------:R-:W3:Y:S02]  /*4e20*/  SYNCS.PHASECHK.TRANS64.TRYWAIT P2, [UR7+0x170], R12 ;  /* 0x0001700cff0075a7 */ /* 0x000ee40008041107 */
[----:B--23--:R-:W-:Y:S05]  /*4e30*/  @!P2 BRA `(.L_x_93) ;  /* 0x0000003c00b8a947 */ /* 0x00cfea0003800000 */
.L_x_206:
[----:B------:R-:W2:Y:S01]  /*4e40*/  LDC.64 R14, c[0x0][0xb10] ;  /* 0x0002c400ff0e7b82 */ /* 0x000ea20000000a00 */
[----:B------:R-:W-:Y:S01]  /*4e50*/  @!P4 R2UR UR8, R20 ;  /* 0x000000001408c2ca */ /* 0x000fe200000e0000 */
[----:B------:R-:W-:Y:S01]  /*4e60*/  VOTEU.ALL UP1, P4 ;  /* 0x0000000000ff7886 */ /* 0x000fe20002020000 */
[----:B------:R-:W-:Y:S01]  /*4e70*/  @!P4 R2UR UR9, R21 ;  /* 0x000000001509c2ca */ /* 0x000fe200000e0000 */
[----:B------:R-:W-:Y:S01]  /*4e80*/  UMOV UR10, 0x0 ;  /* 0x00000000000a7882 */ /* 0x000fe20000000000 */
[----:B------:R-:W-:Y:S03]  /*4e90*/  UMOV UR11, 0x10000000 ;  /* 0x10000000000b7882 */ /* 0x000fe60000000000 */
[----:B------:R-:W3:Y:S01]  /*4ea0*/  LDC.64 R10, c[0x0][0xb18] ;  /* 0x0002c600ff0a7b82 */ /* 0x000ee20000000a00 */
[----:B------:R-:W-:Y:S01]  /*4eb0*/  @!UP1 UIADD3 UR18, UPT, UPT, UR26, 0x20, URZ ;  /* 0x000000201a129890 */ /* 0x000fe2000fffe0ff */
[----:B------:R-:W-:Y:S01]  /*4ec0*/  @P3 SHF.R.U32.HI R24, RZ, 0x10, R29 ;  /* 0x00000010ff183819 */ /* 0x000fe2000001161d */
[----:B------:R-:W-:Y:S01]  /*4ed0*/  @!UP1 UIADD3 UR16, UPT, UPT, UR7, 0x1400, URZ ;  /* 0x0000140007109890 */ /* 0x000fe2000fffe0ff */
[----:B------:R-:W-:Y:S01]  /*4ee0*/  VIADD R27, R27, 0x1 ;  /* 0x000000011b1b7836 */ /* 0x000fe20000000000 */
[----:B------:R-:W-:Y:S03]  /*4ef0*/  VOTEU.ALL UP1, P4 ;  /* 0x0000000000ff7886 */ /* 0x000fe60002020000 */
[----:B------:R-:W5:Y:S01]  /*4f00*/  @!P1 LDC R0, c[0x0][0xb20] ;  /* 0x0002c800ff009b82 */ /* 0x000f620000000800 */
[----:B------:R-:W-:Y:S01]  /*4f10*/  UMOV UR19, UR27 ;  /* 0x0000001b00137c82 */ /* 0x000fe20008000000 */
[----:B------:R-:W-:Y:S01]  /*4f20*/  IMAD.U32 R21, RZ, RZ, UR8 ;  /* 0x00000008ff157e24 */ /* 0x000fe2000f8e00ff */
[----:B------:R-:W-:Y:S05]  /*4f30*/  UMOV UR20, UR36 ;  /* 0x0000002400147c82 */ /* 0x000fea0008000000 */
[----:B-1----:R-:W1:Y:S01]  /*4f40*/  @!P1 LDC R3, c[0x0][0xb0c] ;  /* 0x0002c300ff039b82 */ /* 0x002e620000000800 */
[----:B------:R-:W-:Y:S01]  /*4f50*/  IMAD.U32 R20, RZ, RZ, UR9 ;  /* 0x00000009ff147e24 */ /* 0x000fe2000f8e00ff */
[----:B------:R-:W-:Y:S01]  /*4f60*/  UPRMT UR8, UR37, 0x654, UR17 ;  /* 0x0000065425087896 */ /* 0x000fe20008000011 */
[----:B------:R-:W-:Y:S03]  /*4f70*/  @!P4 R2UR UR15, R21 ;  /* 0x00000000150fc2ca */ /* 0x000fe600000e0000 */
[----:B------:R-:W-:Y:S01]  /*4f80*/  @!P4 R2UR UR14, R20 ;  /* 0x00000000140ec2ca */ /* 0x000fe200000e0000 */
[----:B------:R-:W-:Y:S11]  /*4f90*/  @!P4 IMAD.MOV.U32 R20, RZ, RZ, 0x1000 ;  /* 0x00001000ff14c424 */ /* 0x000ff600078e00ff */
[----:B------:R-:W-:Y:S01]  /*4fa0*/  @!UPT UIADD3 URZ, UPT, UPT, URZ, URZ, URZ ;  /* 0x000000fffffff290 */ /* 0x000fe2000fffe0ff */
[----:B------:R1:W-:Y:S01]  /*4fb0*/  @!UP1 UTMALDG.3D [UR16], [UR14], desc[UR10] ;  /* 0x00000a100e0095b4 */ /* 0x0003e20008011000 */
[----:B------:R1:W-:Y:S02]  /*4fc0*/  @!P4 SYNCS.ARRIVE.TRANS64.RED.A0TR RZ, [UR7+0x158], R20 ;  /* 0x00015814ffffc9a7 */ /* 0x0003e40008300407 */
[----:B-1----:R-:W-:Y:S01]  /*4fd0*/  @!P1 ISETP.NE.AND P2, PT, R3, 0x1, PT ;  /* 0x000000010300980c */ /* 0x002fe20003f45270 */
[C---:B--2---:R-:W-:Y:S01]  /*4fe0*/  @!P1 IMAD.HI.U32 R14, R13.reuse, R14, RZ ;  /* 0x0000000e0d0e9227 */ /* 0x044fe200078e00ff */
[----:B---3--:R-:W-:Y:S03]  /*4ff0*/  @!P1 ISETP.NE.AND P0, PT, R10, 0x1, PT ;  /* 0x000000010a00980c */ /* 0x008fe60003f05270 */
[C---:B------:R-:W-:Y:S01]  /*5000*/  @!P1 IMAD.HI.U32 R11, R8.reuse, R11, RZ ;  /* 0x0000000b080b9227 */ /* 0x040fe200078e00ff */
[----:B------:R-:W-:Y:S04]  /*5010*/  @!P1 SHF.R.U32.HI R14, RZ, R15, R14 ;  /* 0x0000000fff0e9219 */ /* 0x000fe8000001160e */
[----:B-----5:R-:W-:Y:S01]  /*5020*/  @!P1 SHF.R.U32.HI R9, RZ, R0, R11 ;  /* 0x00000000ff099219 */ /* 0x020fe2000001160b */
[----:B------:R-:W-:Y:S01]  /*5030*/  SYNCS.ARRIVE.TRANS64.RED.A1T0 RZ, [UR8], RZ ;  /* 0x000000ffffff79a7 */ /* 0x000fe20008100408 */
[----:B------:R-:W-:Y:S02]  /*5040*/  @!P1 SEL R14, R13, R14, !P2 ;  /* 0x0000000e0d0e9207 */ /* 0x000fe40005000000 */
[----:B------:R-:W-:Y:S01]  /*5050*/  @!P1 SEL R9, R8, R9, !P0 ;  /* 0x0000000908099207 */ /* 0x000fe20004000000 */
[----:B------:R-:W1:Y:S04]  /*5060*/  SYNCS.PHASECHK.TRANS64.TRYWAIT P5, [UR7+0x178], R12 ;  /* 0x0001780cff0075a7 */ /* 0x000e6800080a1107 */
[----:B------:R-:W-:Y:S02]  /*5070*/  @!P1 IMAD.IADD R0, R9, 0x1, -R14 ;  /* 0x0000000109009824 */ /* 0x000fe400078e0a0e */
[----:B------:R-:W-:Y:S02]  /*5080*/  @!P1 IMAD.IADD R9, R14, 0x1, -R9 ;  /* 0x000000010e099824 */ /* 0x000fe400078e0a09 */
[----:B------:R-:W-:Y:S02]  /*5090*/  @!P1 IMAD R13, R0, R3, R13 ;  /* 0x00000003000d9224 */ /* 0x000fe400078e020d */
[----:B------:R-:W-:Y:S01]  /*50a0*/  @!P1 IMAD R8, R9, R10, R8 ;  /* 0x0000000a09089224 */ /* 0x000fe200078e0208 */
[----:B-1----:R-:W-:Y:S06]  /*50b0*/  @!P5 BRA `(.L_x_94) ;  /* 0x0000003c0030d947 */ /* 0x002fec0003800000 */
.L_x_208:
[----:B-1----:R-:W-:Y:S01]  /*50c0*/  @!P4 IADD3 R3, P0, PT, R36, 0x580, RZ ;  /* 0x000005802403c810 */ /* 0x002fe20007f1e0ff */
[----:B------:R-:W-:Y:S01]  /*50d0*/  VOTEU.ALL UP1, P4 ;  /* 0x0000000000ff7886 */ /* 0x000fe20002020000 */
[----:B------:R-:W-:Y:S01]  /*50e0*/  UMOV UR18, 0x0 ;  /* 0x0000000000127882 */ /* 0x000fe20000000000 */
[----:B------:R-:W-:Y:S01]  /*50f0*/  UMOV UR19, 0x10000000 ;  /* 0x1000000000137882 */ /* 0x000fe20000000000 */
[----:B------:R-:W-:Y:S01]  /*5100*/  @!P4 R2UR UR9, R3 ;  /* 0x000000000309c2ca */ /* 0x000fe200000e0000 */
[----:B------:R-:W-:Y:S01]  /*5110*/  @!P4 IMAD.X R0, RZ, RZ, R37, P0 ;  /* 0x000000ffff00c224 */ /* 0x000fe200000e0625 */
[----:B------:R-:W-:Y:S01]  /*5120*/  @!UP1 UIADD3 UR10, UPT, UPT, UR26, 0x40, URZ ;  /* 0x000000401a0a9890 */ /* 0x000fe2000fffe0ff */
[----:B------:R-:W-:Y:S01]  /*5130*/  ISETP.NE.AND P0, PT, R27, 0x2, PT ;  /* 0x000000021b00780c */ /* 0x000fe20003f05270 */
[----:B------:R-:W-:Y:S01]  /*5140*/  UMOV UR11, UR27 ;  /* 0x0000001b000b7c82 */ /* 0x000fe20008000000 */
[----:B------:R-:W-:Y:S01]  /*5150*/  UMOV UR12, UR36 ;  /* 0x00000024000c7c82 */ /* 0x000fe20008000000 */
[----:B------:R-:W-:Y:S01]  /*5160*/  @!P4 R2UR UR8, R0 ;  /* 0x000000000008c2ca */ /* 0x000fe200000e0000 */
[----:B------:R-:W-:Y:S01]  /*5170*/  IMAD.IADD R20, R8, 0x1, R58 ;  /* 0x0000000108147824 */ /* 0x000fe200078e023a */
[----:B------:R-:W-:Y:S01]  /*5180*/  @P3 R2UR UR36, R24 ;  /* 0x00000000182432ca */ /* 0x000fe200000e0000 */
[----:B------:R-:W-:Y:S01]  /*5190*/  IMAD.IADD R21, R13, 0x1, R60 ;  /* 0x000000010d157824 */ /* 0x000fe200078e023c */
[----:B------:R-:W-:Y:S02]  /*51a0*/  SEL R0, RZ, 0x1, P0 ;  /* 0x00000001ff007807 */ /* 0x000fe40000000000 */
[----:B------:R-:W-:Y:S01]  /*51b0*/  LOP3.LUT R32, R32, 0x1, RZ, 0x3c, !PT ;  /* 0x0000000120207812 */ /* 0x000fe200078e3cff */
[----:B------:R-:W-:Y:S01]  /*51c0*/  IMAD.U32 R10, RZ, RZ, UR9 ;  /* 0x00000009ff0a7e24 */ /* 0x000fe2000f8e00ff */
[----:B------:R-:W-:Y:S01]  /*51d0*/  @!UP1 UIADD3 UR9, UPT, UPT, UR7, 0x160, URZ ;  /* 0x0000016007099890 */ /* 0x000fe2000fffe0ff */
[----:B------:R-:W-:Y:S02]  /*51e0*/  LOP3.LUT R25, R25, R0, RZ, 0x3c, !PT ;  /* 0x0000000019197212 */ /* 0x000fe400078e3cff */
[----:B------:R-:W-:Y:S02]  /*51f0*/  SEL R27, R27, RZ, P0 ;  /* 0x000000ff1b1b7207 */ /* 0x000fe40000000000 */
[----:B------:R-:W-:Y:S01]  /*5200*/  IMAD.U32 R11, RZ, RZ, UR8 ;  /* 0x00000008ff0b7e24 */ /* 0x000fe2000f8e00ff */
[----:B------:R-:W-:Y:S01]  /*5210*/  @!P4 R2UR UR14, R10 ;  /* 0x000000000a0ec2ca */ /* 0x000fe200000e0000 */
[----:B------:R-:W-:Y:S01]  /*5220*/  @!UP1 UIADD3 UR8, UPT, UPT, UR7, 0x2400, URZ ;  /* 0x0000240007089890 */ /* 0x000fe2000fffe0ff */
[----:B------:R-:W-:Y:S02]  /*5230*/  VOTEU.ALL UP1, P4 ;  /* 0x0000000000ff7886 */ /* 0x000fe40002020000 */
[----:B------:R-:W-:Y:S11]  /*5240*/  @!P4 R2UR UR15, R11 ;  /* 0x000000000b0fc2ca */ /* 0x000ff600000e0000 */
[----:B------:R-:W-:Y:S02]  /*5250*/  @!UPT UIADD3 URZ, UPT, UPT, URZ, URZ, URZ ;  /* 0x000000fffffff290 */ /* 0x000fe4000fffe0ff */
[----:B------:R2:W-:Y:S01]  /*5260*/  @!UP1 UTMALDG.3D [UR8], [UR14], desc[UR18] ;  /* 0x000012080e0095b4 */ /* 0x0005e20008011000 */
[----:B------:R2:W-:Y:S01]  /*5270*/  @!P4 SYNCS.ARRIVE.TRANS64.RED.A0TR RZ, [UR7+0x160], R23 ;  /* 0x00016017ffffc9a7 */ /* 0x0005e20008300407 */
[----:B------:R-:W-:Y:S01]  /*5280*/  UPLOP3.LUT UP1, UPT, UPT, UPT, UPT, 0x80, 0x8 ;  /* 0x000000000008789c */ /* 0x000fe20003f2f070 */
[----:B------:R-:W-:Y:S01]  /*5290*/  SYNCS.ARRIVE.TRANS64.RED.A1T0 RZ, [UR13], RZ ;  /* 0x000000ffffff79a7 */ /* 0x000fe2000810040d */
[----:B------:R-:W-:Y:S09]  /*52a0*/  @P3 BRA `(.L_x_95) ;  /* 0xfffffff000f03947 */ /* 0x000ff2000383ffff */
[----:B------:R-:W-:-:S04]  /*52b0*/  SHF.L.U32 R3, R32, 0x1f, RZ ;  /* 0x0000001f20037819 */ /* 0x000fc800000006ff */
[----:B------:R-:W1:Y:S02]  /*52c0*/  SYNCS.PHASECHK.TRANS64.TRYWAIT P0, [UR7+0x168], R3 ;  /* 0x00016803ff0075a7 */ /* 0x000e640008001107 */
[----:B-1----:R-:W-:Y:S05]  /*52d0*/  @!P0 BRA `(.L_x_96) ;  /* 0x0000003800c08947 */ /* 0x002fea0003800000 */
.L_x_210:
[----:B------:R-:W3:Y:S02]  /*52e0*/  SYNCS.PHASECHK.TRANS64.TRYWAIT P0, [UR7+0x170], R3 ;  /* 0x00017003ff0075a7 */ /* 0x000ee40008001107 */
[----:B---3--:R-:W-:Y:S05]  /*52f0*/  @!P0 BRA `(.L_x_97) ;  /* 0x0000003800d08947 */ /* 0x008fea0003800000 */
.L_x_212:
[----:B-1----:R-:W-:-:S07]  /*5300*/  MOV R0, UR7 ;  /* 0x0000000700007c02 */ /* 0x002fce0008000f00 */
.L_x_98:
[----:B-1----:R-:W-:-:S04]  /*5310*/  SHF.L.U32 R3, R32, 0x1f, RZ ;  /* 0x0000001f20037819 */ /* 0x002fc800000006ff */
[----:B------:R1:W3:Y:S03]  /*5320*/  SYNCS.PHASECHK.TRANS64.TRYWAIT P0, [R0+URZ+0x178], R3 ;  /* 0x00017803000075a7 */ /* 0x0002e600080011ff */
[----:B---3--:R-:W-:Y:S05]  /*5330*/  @!P0 NANOSLEEP.SYNCS 0x989680 ;  /* 0x009896800000895d */ /* 0x008fea0003900000 */
[----:B------:R-:W3:Y:S02]  /*5340*/  @!P0 SYNCS.PHASECHK.TRANS64 P0, [R0+URZ+0x178], R3 ;  /* 0x00017803000085a7 */ /* 0x000ee400080010ff */
[----:B--23--:R-:W-:Y:S05]  /*5350*/  @P0 EXIT ;  /* 0x000000000000094d */ /* 0x00cfea0003800000 */
[----:B------:R-:W-:Y:S05]  /*5360*/  BRA `(.L_x_98) ;  /* 0xfffffffc00e87947 */ /* 0x000fea000383ffff */
.L_x_85:
[----:B------:R-:W-:-:S06]  /*5370*/  UISETP.GE.AND UP1, UPT, UR8, 0x4, UPT ;  /* 0x000000040800788c */ /* 0x000fcc000bf26270 */
[----:B------:R-:W-:-:S13]  /*5380*/  PLOP3.LUT P0, PT, PT, PT, UP1, 0x80, 0x8 ;  /* 0x000000000008781c */ /* 0x000fda0003f0f018 */
[----:B------:R-:W-:Y:S05]  /*5390*/  @!P0 EXIT ;  /* 0x000000000000894d */ /* 0x000fea0003800000 */
[----:B------:R-:W-:Y:S01]  /*53a0*/  BAR.SYNC.DEFER_BLOCKING 0x6, 0xa0 ;  /* 0x0182800000007b1d */ /* 0x000fe20000010000 */
[C---:B------:R-:W-:Y:S01]  /*53b0*/  IMAD.SHL.U32 R7, R72.reuse, 0x20, RZ ;  /* 0x0000002048077824 */ /* 0x040fe200078e00ff */
[----:B------:R-:W-:Y:S01]  /*53c0*/  SHF.R.U32.HI R0, RZ, 0x1, R72 ;  /* 0x00000001ff007819 */ /* 0x000fe20000011648 */
[C---:B------:R-:W-:Y:S01]  /*53d0*/  IMAD.SHL.U32 R64, R72.reuse, 0x10, RZ ;  /* 0x0000001048407824 */ /* 0x040fe200078e00ff */
[C---:B------:R-:W-:Y:S01]  /*53e0*/  LOP3.LUT P0, RZ, R72.reuse, 0x4, RZ, 0xc0, !PT ;  /* 0x0000000448ff7812 */ /* 0x040fe2000780c0ff */
[----:B------:R-:W-:Y:S01]  /*53f0*/  IMAD.U32 R2, R72, 0x10000, RZ ;  /* 0x0001000048027824 */ /* 0x000fe200078e00ff */
[----:B------:R-:W-:Y:S02]  /*5400*/  UMOV UR48, 0x400 ;  /* 0x0000040000307882 */ /* 0x000fe40000000000 */
[----:B------:R-:W1:Y:S01]  /*5410*/  LDC R63, c[0x0][0x370] ;  /* 0x0000dc00ff3f7b82 */ /* 0x000e620000000800 */
[----:B------:R-:W-:Y:S01]  /*5420*/  ULEA UR48, UR37, UR48, 0x18 ;  /* 0x0000003025307291 */ /* 0x000fe2000f8ec0ff */
[----:B------:R-:W-:Y:S01]  /*5430*/  LOP3.LUT R5, R7, 0xc0, RZ, 0xc0, !PT ;  /* 0x000000c007057812 */ /* 0x000fe200078ec0ff */
[----:B------:R-:W-:Y:S01]  /*5440*/  IMAD.MOV.U32 R71, RZ, RZ, 0x20 ;  /* 0x00000020ff477424 */ /* 0x000fe200078e00ff */
[----:B------:R-:W-:Y:S01]  /*5450*/  LOP3.LUT R64, R64, 0x600, RZ, 0xc0, !PT ;  /* 0x0000060040407812 */ /* 0x000fe200078ec0ff */
[----:B------:R-:W-:Y:S01]  /*5460*/  UIADD3 UR4, UPT, UPT, UR48, 0x400, URZ ;  /* 0x0000040030047890 */ /* 0x000fe2000fffe0ff */
[----:B------:R-:W-:Y:S01]  /*5470*/  LOP3.LUT R0, R5, 0x8, R0, 0xf8, !PT ;  /* 0x0000000805007812 */ /* 0x000fe200078ef800 */
[----:B------:R-:W-:Y:S01]  /*5480*/  IMAD.SHL.U32 R5, R72, 0x4, RZ ;  /* 0x0000000448057824 */ /* 0x000fe200078e00ff */
[----:B------:R-:W2:Y:S01]  /*5490*/  LDC R28, c[0x0][0xb0c] ;  /* 0x0002c300ff1c7b82 */ /* 0x000ea20000000800 */
[----:B------:R-:W-:Y:S01]  /*54a0*/  LOP3.LUT R64, R64, 0x20, R7, 0xf8, !PT ;  /* 0x0000002040407812 */ /* 0x000fe200078ef807 */
[----:B------:R-:W-:Y:S01]  /*54b0*/  IMAD.MOV.U32 R70, RZ, RZ, 0x1 ;  /* 0x00000001ff467424 */ /* 0x000fe200078e00ff */
[----:B------:R-:W-:Y:S01]  /*54c0*/  LOP3.LUT R2, R2, 0x600000, RZ, 0xc0, !PT ;  /* 0x0060000002027812 */ /* 0x000fe200078ec0ff */
[----:B------:R-:W-:Y:S01]  /*54d0*/  IMAD.MOV.U32 R30, RZ, RZ, RZ ;  /* 0x000000ffff1e7224 */ /* 0x000fe200078e00ff */
[----:B------:R-:W-:-:S02]  /*54e0*/  LOP3.LUT R5, R0, 0x18, R5, 0x78, !PT ;  /* 0x0000001800057812 */ /* 0x000fc400078e7805 */
[----:B------:R-:W-:Y:S02]  /*54f0*/  CS2R R68, SRZ ;  /* 0x0000000000447805 */ /* 0x000fe4000001ff00 */
[----:B------:R-:W-:Y:S01]  /*5500*/  LOP3.LUT R64, R64, 0x100, R7, 0xf8, !PT ;  /* 0x0000010040407812 */ /* 0x000fe200078ef807 */
[----:B------:R-:W4:Y:S01]  /*5510*/  LDC R61, c[0x0][0xb20] ;  /* 0x0002c800ff3d7b82 */ /* 0x000f220000000800 */
[----:B------:R-:W3:Y:S01]  /*5520*/  LDS R3, [UR48+0x240] ;  /* 0x00024030ff037984 */ /* 0x000ee20008000800 */
[----:B------:R-:W-:Y:S01]  /*5530*/  LOP3.LUT R72, R72, 0x60, RZ, 0xc0, !PT ;  /* 0x0000006048487812 */ /* 0x000fe200078ec0ff */
[----:B------:R-:W-:Y:S01]  /*5540*/  IMAD.MOV.U32 R75, RZ, RZ, RZ ;  /* 0x000000ffff4b7224 */ /* 0x000fe200078e00ff */
[----:B------:R-:W-:Y:S01]  /*5550*/  LOP3.LUT R64, R64, R5, RZ, 0xfc, !PT ;  /* 0x0000000540407212 */ /* 0x000fe200078efcff */
[----:B------:R-:W-:Y:S01]  /*5560*/  IMAD.U32 R66, RZ, RZ, UR4 ;  /* 0x00000004ff427e24 */ /* 0x000fe2000f8e00ff */
[----:B------:R-:W-:Y:S01]  /*5570*/  SEL R71, R71, 0xffffffe0, !P0 ;  /* 0xffffffe047477807 */ /* 0x000fe20004000000 */
[----:B------:R-:W1:Y:S01]  /*5580*/  LDCU.64 UR52, c[0x0][0x348] ;  /* 0x00006900ff3477ac */ /* 0x000e620008000a00 */
[----:B------:R-:W1:Y:S01]  /*5590*/  LDC R27, c[0x0][0xb30] ;  /* 0x0002cc00ff1b7b82 */ /* 0x000e620000000800 */
[----:B------:R-:W1:Y:S01]  /*55a0*/  LDCU.64 UR38, c[0x0][0x888] ;  /* 0x00011100ff2677ac */ /* 0x000e620008000a00 */
[----:B------:R-:W1:Y:S06]  /*55b0*/  LDCU.64 UR44, c[0x0][0x890] ;  /* 0x00011200ff2c77ac */ /* 0x000e6c0008000a00 */
[----:B------:R-:W1:Y:S01]  /*55c0*/  LDC.64 R56, c[0x0][0xb10] ;  /* 0x0002c400ff387b82 */ /* 0x000e620000000a00 */
[----:B------:R-:W-:Y:S01]  /*55d0*/  UMOV UR50, URZ ;  /* 0x000000ff00327c82 */ /* 0x000fe20008000000 */
[----:B------:R-:W-:-:S06]  /*55e0*/  UMOV UR49, URZ ;  /* 0x000000ff00317c82 */ /* 0x000fcc0008000000 */
[----:B------:R-:W1:Y:S08]  /*55f0*/  LDC.64 R24, c[0x0][0xb18] ;  /* 0x0002c600ff187b82 */ /* 0x000e700000000a00 */
[----:B------:R-:W1:Y:S08]  /*5600*/  LDC.64 R22, c[0x0][0xb28] ;  /* 0x0002ca00ff167b82 */ /* 0x000e700000000a00 */
[----:B------:R-:W1:Y:S01]  /*5610*/  LDC.64 R54, c[0x0][0x8b0] ;  /* 0x00022c00ff367b82 */ /* 0x000e620000000a00 */
[----:B---3--:R-:W-:-:S07]  /*5620*/  IMAD.IADD R2, R3, 0x1, R2 ;  /* 0x0000000103027824 */ /* 0x008fce00078e0202 */
[----:B------:R-:W3:Y:S08]  /*5630*/  LDC.64 R52, c[0x0][0x8a8] ;  /* 0x00022a00ff347b82 */ /* 0x000ef00000000a00 */
[----:B--2-4-:R-:W1:Y:S02]  /*5640*/  LDC R62, c[0x0][0x374] ;  /* 0x0000dd00ff3e7b82 */ /* 0x014e640000000800 */
.L_x_135:
[C---:B------:R-:W-:Y:S02]  /*5650*/  LEA R0, R75.reuse, UR48, 0x3 ;  /* 0x000000304b007c11 */ /* 0x040fe4000f8e18ff */
[----:B------:R-:W-:Y:S02]  /*5660*/  SHF.L.U32 R3, R68, 0x1f, RZ ;  /* 0x0000001f44037819 */ /* 0x000fe400000006ff */
[----:B------:R-:W-:Y:S02]  /*5670*/  LEA R16, R75, UR48, 0x4 ;  /* 0x000000304b107c11 */ /* 0x000fe4000f8e20ff */
[----:B------:R-:W2:Y:S02]  /*5680*/  SYNCS.PHASECHK.TRANS64.TRYWAIT P0, [R0+URZ+0x190], R3 ;  /* 0x00019003000075a7 */ /* 0x000ea400080011ff */
[----:B-12---:R-:W-:Y:S05]  /*5690*/  @!P0 BRA `(.L_x_99) ;  /* 0x0000003800008947 */ /* 0x006fea0003800000 */
.L_x_213:
[----:B------:R-:W4:Y:S01]  /*56a0*/  LDC.64 R14, c[0x0][0xb10] ;  /* 0x0002c400ff0e7b82 */ /* 0x000f220000000a00 */
[----:B------:R-:W3:Y:S01]  /*56b0*/  LDS.128 R16, [R16+0x220] ;  /* 0x0002200010107984 */ /* 0x000ee20000000c00 */
[----:B-1----:R-:W-:Y:S01]  /*56c0*/  ISETP.NE.AND P1, PT, R27, 0x1, PT ;  /* 0x000000011b00780c */ /* 0x002fe20003f25270 */
[----:B--2---:R-:W-:Y:S01]  /*56d0*/  VIADD R0, R0, 0x1a0 ;  /* 0x000001a000007836 */ /* 0x004fe20000000000 */
[----:B------:R-:W-:Y:S04]  /*56e0*/  ISETP.GE.AND P0, PT, R26, 0x1, PT ;  /* 0x000000011a00780c */ /* 0x000fe80003f06270 */
[----:B------:R-:W1:Y:S01]  /*56f0*/  LDC.64 R12, c[0x0][0xb18] ;  /* 0x0002c600ff0c7b82 */ /* 0x000e620000000a00 */
[----:B------:R-:W-:Y:S01]  /*5700*/  PRMT R0, RZ, 0x654, R0 ;  /* 0x00000654ff007816 */ /* 0x000fe20000000000 */
[----:B------:R-:W-:Y:S01]  /*5710*/  @!PT LDS RZ, [RZ] ;  /* 0x00000000fffff984 */ /* 0x000fe20000000800 */
[----:B------:R-:W-:Y:S01]  /*5720*/  @!PT LDS RZ, [RZ] ;  /* 0x00000000fffff984 */ /* 0x000fe20000000800 */
[----:B------:R-:W-:Y:S01]  /*5730*/  @!PT LDS RZ, [RZ] ;  /* 0x00000000fffff984 */ /* 0x000fe20000000800 */
[----:B------:R-:W-:Y:S01]  /*5740*/  @!PT LDS RZ, [RZ] ;  /* 0x00000000fffff984 */ /* 0x000fe20000000800 */
[----:B------:R2:W-:Y:S06]  /*5750*/  MEMBAR.ALL.CTA ;  /* 0x0000000000007992 */ /* 0x0005ec0000008000 */
[----:B--2---:R-:W2:Y:S01]  /*5760*/  FENCE.VIEW.ASYNC.S ;  /* 0x00000000000073c6 */ /* 0x004ea20000000000 */
[----:B------:R-:W1:Y:S08]  /*5770*/  @!P1 LDC R11, c[0x0][0xb20] ;  /* 0x0002c800ff0b9b82 */ /* 0x000e700000000800 */
[----:B------:R-:W1:Y:S01]  /*5780*/  @!P1 LDC R10, c[0x0][0xb0c] ;  /* 0x0002c300ff0a9b82 */ /* 0x000e620000000800 */
[----:B--2---:R2:W-:Y:S01]  /*5790*/  SYNCS.ARRIVE.TRANS64.RED.A1T0 RZ, [R0+URZ], RZ ;  /* 0x000000ff00ff79a7 */ /* 0x0045e200081004ff */
[----:B---3--:R-:W-:Y:S04]  /*57a0*/  LOP3.LUT P4, RZ, R18, 0x1, RZ, 0xc0, !PT ;  /* 0x0000000112ff7812 */ /* 0x008fe8000788c0ff */
[----:B------:R-:W-:Y:S09]  /*57b0*/  P2R R73, PR, RZ, 0x10 ;  /* 0x00000010ff497803 */ /* 0x000ff20000000000 */
[----:B------:R-:W-:Y:S02]  /*57c0*/  @P4 MOV R31, R16 ;  /* 0x00000010001f4202 */ /* 0x000fe40000000f00 */
[----:B------:R-:W-:Y:S01]  /*57d0*/  @P4 LOP3.LUT R29, R17, 0xffff, RZ, 0xc0, !PT ;  /* 0x0000ffff111d4812 */ /* 0x000fe200078ec0ff */
[----:B--2-4-:R-:W-:Y:S06]  /*57e0*/  @!P0 BRA `(.L_x_100) ;  /* 0x0000000000a48947 */ /* 0x014fec0003800000 */
[----:B------:R-:W-:Y:S01]  /*57f0*/  IMAD.HI.U32 R36, R62, R25, RZ ;  /* 0x000000193e247227 */ /* 0x000fe200078e00ff */
[----:B------:R-:W-:Y:S02]  /*5800*/  ISETP.NE.AND P0, PT, R24, 0x1, PT ;  /* 0x000000011800780c */ /* 0x000fe40003f05270 */
[----:B------:R-:W-:Y:S01]  /*5810*/  ISETP.NE.AND P2, PT, R26, 0x1, PT ;  /* 0x000000011a00780c */ /* 0x000fe20003f45270 */
[-C--:B------:R-:W-:Y:S01]  /*5820*/  IMAD.HI.U32 R34, R63, R56.reuse, RZ ;  /* 0x000000383f227227 */ /* 0x080fe200078e00ff */
[----:B------:R-:W-:Y:S02]  /*5830*/  SHF.R.U32.HI R33, RZ, R61, R36 ;  /* 0x0000003dff217219 */ /* 0x000fe40000011624 */
[----:B------:R-:W-:Y:S01]  /*5840*/  ISETP.NE.AND P3, PT, R28, 0x1, PT ;  /* 0x000000011c00780c */ /* 0x000fe20003f65270 */
[----:B------:R-:W-:Y:S01]  /*5850*/  IMAD.HI.U32 R40, R29, R25, RZ ;  /* 0x000000191d287227 */ /* 0x000fe200078e00ff */
[----:B------:R-:W-:Y:S02]  /*5860*/  SHF.R.U32.HI R34, RZ, R57, R34 ;  /* 0x00000039ff227219 */ /* 0x000fe40000011622 */
[----:B------:R-:W-:Y:S01]  /*5870*/  SEL R3, R62, R33, !P0 ;  /* 0x000000213e037207 */ /* 0x000fe20004000000 */
[----:B------:R-:W-:Y:S01]  /*5880*/  IMAD.HI.U32 R38, R31, R56, RZ ;  /* 0x000000381f267227 */ /* 0x000fe200078e00ff */
[----:B------:R-:W-:Y:S03]  /*5890*/  SEL R7, R63, R34, !P3 ;  /* 0x000000223f077207 */ /* 0x000fe60005800000 */
[-C--:B------:R-:W-:Y:S01]  /*58a0*/  IMAD.HI.U32 R34, R3, R22.reuse, RZ ;  /* 0x0000001603227227 */ /* 0x080fe200078e00ff */
[----:B------:R-:W-:Y:S03]  /*58b0*/  SHF.R.U32.HI R38, RZ, R57, R38 ;  /* 0x00000039ff267219 */ /* 0x000fe60000011626 */
[----:B------:R-:W-:Y:S01]  /*58c0*/  IMAD.HI.U32 R36, R7, R22, RZ ;  /* 0x0000001607247227 */ /* 0x000fe200078e00ff */
[----:B------:R-:W-:Y:S02]  /*58d0*/  @P2 SHF.R.U32.HI R3, RZ, R23, R34 ;  /* 0x00000017ff032219 */ /* 0x000fe40000011622 */
[----:B------:R-:W-:Y:S02]  /*58e0*/  SHF.R.U32.HI R34, RZ, R61, R40 ;  /* 0x0000003dff227219 */ /* 0x000fe40000011628 */
[----:B------:R-:W-:Y:S01]  /*58f0*/  @P2 SHF.R.U32.HI R7, RZ, R23, R36 ;  /* 0x00000017ff072219 */ /* 0x000fe20000011624 */
[C---:B------:R-:W-:Y:S01]  /*5900*/  IMAD R4, R26.reuse, R3, RZ ;  /* 0x000000031a047224 */ /* 0x040fe200078e02ff */
[----:B------:R-:W-:Y:S02]  /*5910*/  SEL R5, R29, R34, !P0 ;  /* 0x000000221d057207 */ /* 0x000fe40004000000 */
[----:B------:R-:W-:Y:S01]  /*5920*/  SEL R3, R31, R38, !P3 ;  /* 0x000000261f037207 */ /* 0x000fe20005800000 */
[----:B------:R-:W-:Y:S01]  /*5930*/  IMAD R6, R26, R7, RZ ;  /* 0x000000071a067224 */ /* 0x000fe200078e02ff */
[C---:B------:R-:W-:Y:S01]  /*5940*/  ISETP.GE.AND P0, PT, R5.reuse, R4, PT ;  /* 0x000000040500720c */ /* 0x040fe20003f06270 */
[----:B------:R-:W-:Y:S03]  /*5950*/  IMAD.HI.U32 R8, R5, R22, RZ ;  /* 0x0000001605087227 */ /* 0x000fe600078e00ff */
[----:B------:R-:W-:Y:S01]  /*5960*/  ISETP.GE.OR P0, PT, R3, R6, P0 ;  /* 0x000000060300720c */ /* 0x000fe20000706670 */
[----:B------:R-:W-:Y:S01]  /*5970*/  IMAD.MOV R6, RZ, RZ, -R3 ;  /* 0x000000ffff067224 */ /* 0x000fe200078e0a03 */
[-C--:B------:R-:W-:Y:S03]  /*5980*/  SHF.R.U32.HI R8, RZ, R23.reuse, R8 ;  /* 0x00000017ff087219 */ /* 0x080fe60000011608 */
[----:B------:R-:W-:Y:S01]  /*5990*/  IMAD R31, R28, R6, R31 ;  /* 0x000000061c1f7224 */ /* 0x000fe200078e021f */
[----:B------:R-:W-:Y:S05]  /*59a0*/  SEL R9, R5, R8, !P2 ;  /* 0x0000000805097207 */ /* 0x000fea0005000000 */
[----:B------:R-:W-:Y:S02]  /*59b0*/  IMAD.MOV R8, RZ, RZ, -R9 ;  /* 0x000000ffff087224 */ /* 0x000fe400078e0a09 */
[C---:B------:R-:W-:Y:S04]  /*59c0*/  @!P0 IMAD.HI.U32 R4, R3.reuse, R22, RZ ;  /* 0x0000001603048227 */ /* 0x040fe800078e00ff */
[----:B------:R-:W-:Y:S01]  /*59d0*/  IMAD R8, R26, R8, R5 ;  /* 0x000000081a087224 */ /* 0x000fe200078e0205 */
[----:B------:R-:W-:Y:S04]  /*59e0*/  @!P0 SHF.R.U32.HI R4, RZ, R23, R4 ;  /* 0x00000017ff048219 */ /* 0x000fe80000011604 */
[----:B------:R-:W-:Y:S02]  /*59f0*/  @!P0 SEL R0, R3, R4, !P2 ;  /* 0x0000000403008207 */ /* 0x000fe40005000000 */
[----:B------:R-:W-:Y:S02]  /*5a00*/  IADD3 R4, PT, PT, -R5, RZ, RZ ;  /* 0x000000ff05047210 */ /* 0x000fe40007ffe1ff */
[----:B------:R-:W-:Y:S01]  /*5a10*/  @!P0 IADD3 R9, PT, PT, R9, -R0, RZ ;  /* 0x8000000009098210 */ /* 0x000fe20007ffe0ff */
[----:B------:R-:W-:Y:S02]  /*5a20*/  @!P0 IMAD R0, R7, R8, R0 ;  /* 0x0000000807008224 */ /* 0x000fe400078e0200 */
[----:B------:R-:W-:Y:S02]  /*5a30*/  IMAD R29, R24, R4, R29 ;  /* 0x00000004181d7224 */ /* 0x000fe400078e021d */
[----:B------:R-:W-:Y:S02]  /*5a40*/  @!P0 IMAD R5, R9, R26, R3 ;  /* 0x0000001a09058224 */ /* 0x000fe400078e0203 */
[----:B------:R-:W-:Y:S04]  /*5a50*/  @!P0 IMAD.MOV.U32 R3, RZ, RZ, R0 ;  /* 0x000000ffff038224 */ /* 0x000fe800078e0000 */
[----:B------:R-:W-:Y:S02]  /*5a60*/  IMAD R31, R3, R28, R31 ;  /* 0x0000001c031f7224 */ /* 0x000fe400078e021f */
[----:B------:R-:W-:Y:S07]  /*5a70*/  IMAD R29, R5, R24, R29 ;  /* 0x00000018051d7224 */ /* 0x000fee00078e021d */
.L_x_100:
[----:B-1----:R-:W-:Y:S01]  /*5a80*/  @!P1 ISETP.NE.AND P0, PT, R12, 0x1, PT ;  /* 0x000000010c00980c */ /* 0x002fe20003f05270 */
[----:B------:R-:W-:Y:S01]  /*5a90*/  @!P1 IMAD.HI.U32 R4, R29, R13, RZ ;  /* 0x0000000d1d049227 */ /* 0x000fe200078e00ff */
[----:B------:R-:W-:Y:S01]  /*5aa0*/  R2UR UR42, R21 ;  /* 0x00000000152a72ca */ /* 0x000fe200000e0000 */
[----:B------:R-:W-:Y:S01]  /*5ab0*/  BSSY.RECONVERGENT B6, `(.L_x_101) ;  /* 0x0000031000067945 */ /* 0x000fe20003800200 */
[----:B------:R-:W-:Y:S01]  /*5ac0*/  R2UR UR41, R20 ;  /* 0x00000000142972ca */ /* 0x000fe200000e0000 */
[----:B------:R-:W-:Y:S01]  /*5ad0*/  @!P1 IMAD.HI.U32 R0, R31, R14, RZ ;  /* 0x0000000e1f009227 */ /* 0x000fe200078e00ff */
[----:B------:R-:W-:Y:S02]  /*5ae0*/  @!P1 SHF.R.U32.HI R4, RZ, R11, R4 ;  /* 0x0000000bff049219 */ /* 0x000fe40000011604 */
[----:B------:R-:W-:Y:S01]  /*5af0*/  @!P1 ISETP.NE.AND P2, PT, R10, 0x1, PT ;  /* 0x000000010a00980c */ /* 0x000fe20003f45270 */
[----:B------:R-:W-:Y:S01]  /*5b00*/  VIADD R75, R75, 0x1 ;  /* 0x000000014b4b7836 */ /* 0x000fe20000000000 */
[----:B------:R-:W-:Y:S02]  /*5b10*/  @!P1 SEL R3, R29, R4, !P0 ;  /* 0x000000041d039207 */ /* 0x000fe40004000000 */
[----:B------:R-:W-:Y:S02]  /*5b20*/  @!P1 SHF.R.U32.HI R0, RZ, R15, R0 ;  /* 0x0000000fff009219 */ /* 0x000fe40000011600 */
[----:B------:R-:W-:Y:S01]  /*5b30*/  LOP3.LUT P0, RZ, R66, 0x1b0, RZ, 0xc0, !PT ;  /* 0x000001b042ff7812 */ /* 0x000fe2000780c0ff */
[----:B------:R-:W-:Y:S01]  /*5b40*/  USHF.L.U32 UR42, UR42, 0x6, URZ ;  /* 0x000000062a2a7899 */ /* 0x000fe200080006ff */
[----:B------:R-:W-:Y:S01]  /*5b50*/  @!P1 SEL R4, R31, R0, !P2 ;  /* 0x000000001f049207 */ /* 0x000fe20005000000 */
[----:B------:R-:W-:Y:S01]  /*5b60*/  UIMAD UR41, UR41, 0x60, URZ ;  /* 0x00000060292978a4 */ /* 0x000fe2000f8e02ff */
[----:B------:R-:W-:Y:S03]  /*5b70*/  @P4 SHF.R.U32.HI R67, RZ, 0x10, R17 ;  /* 0x00000010ff434819 */ /* 0x000fe60000011611 */
[----:B------:R-:W-:Y:S02]  /*5b80*/  @!P1 IMAD.IADD R0, R3, 0x1, -R4 ;  /* 0x0000000103009824 */ /* 0x000fe400078e0a04 */
[----:B------:R-:W-:Y:S02]  /*5b90*/  @!P1 IMAD.IADD R3, R4, 0x1, -R3 ;  /* 0x0000000104039824 */ /* 0x000fe400078e0a03 */
[----:B------:R-:W-:Y:S02]  /*5ba0*/  @!P1 IMAD R31, R0, R10, R31 ;  /* 0x0000000a001f9224 */ /* 0x000fe400078e021f */
[----:B------:R-:W-:Y:S01]  /*5bb0*/  @!P1 IMAD R29, R3, R12, R29 ;  /* 0x0000000c031d9224 */ /* 0x000fe200078e021d */
[----:B------:R-:W-:Y:S06]  /*5bc0*/  @!P0 BRA `(.L_x_102) ;  /* 0x00000000007c8947 */ /* 0x000fec0003800000 */
[----:B------:R-:W1:Y:S01]  /*5bd0*/  LDCU.64 UR8, c[0x4][0x80] ;  /* 0x01001000ff0877ac */ /* 0x000e620008000a00 */
[----:B------:R-:W-:Y:S01]  /*5be0*/  MOV R16, 0x0 ;  /* 0x0000000000107802 */ /* 0x000fe20000000f00 */
[----:B------:R-:W-:Y:S02]  /*5bf0*/  HFMA2 R12, -RZ, RZ, 0, 5.9604644775390625e-08 ;  /* 0x00000001ff0c7431 */ /* 0x000fe400000001ff */
[----:B------:R-:W-:Y:S01]  /*5c00*/  IMAD.MOV.U32 R8, RZ, RZ, 0x70 ;  /* 0x00000070ff087424 */ /* 0x000fe200078e00ff */
[----:B------:R2:W3:Y:S01]  /*5c10*/  LDC.64 R14, c[0x4][R16] ;  /* 0x01000000100e7b82 */ /* 0x0004e20000000a00 */
[----:B------:R-:W4:Y:S01]  /*5c20*/  LDCU.64 UR6, c[0x4][0x88] ;  /* 0x01001100ff0677ac */ /* 0x000f220008000a00 */
[----:B------:R-:W-:Y:S01]  /*5c30*/  IMAD.MOV.U32 R13, RZ, RZ, RZ ;  /* 0x000000ffff0d7224 */ /* 0x000fe200078e00ff */
[----:B------:R-:W2:Y:S01]  /*5c40*/  LDCU.64 UR4, c[0x4][0x8] ;  /* 0x01000100ff0477ac */ /* 0x000ea20008000a00 */
[----:B-1----:R-:W-:Y:S01]  /*5c50*/  MOV R5, UR9 ;  /* 0x0000000900057c02 */ /* 0x002fe20008000f00 */
[----:B------:R-:W-:Y:S01]  /*5c60*/  IMAD.U32 R4, RZ, RZ, UR8 ;  /* 0x00000008ff047e24 */ /* 0x000fe2000f8e00ff */
[----:B----4-:R-:W-:Y:S01]  /*5c70*/  MOV R7, UR7 ;  /* 0x0000000700077c02 */ /* 0x010fe20008000f00 */
[----:B------:R-:W-:Y:S01]  /*5c80*/  IMAD.U32 R6, RZ, RZ, UR6 ;  /* 0x00000006ff067e24 */ /* 0x000fe2000f8e00ff */
[----:B--2---:R-:W-:Y:S01]  /*5c90*/  MOV R11, UR5 ;  /* 0x00000005000b7c02 */ /* 0x004fe20008000f00 */
[----:B------:R-:W-:Y:S02]  /*5ca0*/  IMAD.U32 R10, RZ, RZ, UR4 ;  /* 0x00000004ff0a7e24 */ /* 0x000fe4000f8e00ff */
[----:B------:R-:W-:Y:S07]  /*5cb0*/  LEPC R20, `(.L_x_103) ;  /* 0x000000001014794e */ /* 0x000fee0000000000 */
[----:B---3-5:R-:W-:Y:S05]  /*5cc0*/  CALL.ABS.NOINC R14 ;  /* 0x000000000e007343 */ /* 0x028fea0003c00000 */
.L_x_103:
[----:B------:R-:W1:Y:S01]  /*5cd0*/  LDCU.64 UR8, c[0x4][0x80] ;  /* 0x01001000ff0877ac */ /* 0x000e620008000a00 */
[----:B------:R-:W2:Y:S01]  /*5ce0*/  LDC.64 R16, c[0x4][R16] ;  /* 0x0100000010107b82 */ /* 0x000ea20000000a00 */
[----:B------:R-:W-:Y:S02]  /*5cf0*/  HFMA2 R12, -RZ, RZ, 0, 5.9604644775390625e-08 ;  /* 0x00000001ff0c7431 */ /* 0x000fe400000001ff */
[----:B------:R-:W-:Y:S02]  /*5d00*/  IMAD.MOV.U32 R8, RZ, RZ, 0x70 ;  /* 0x00000070ff087424 */ /* 0x000fe400078e00ff */
[----:B------:R-:W-:Y:S01]  /*5d10*/  IMAD.MOV.U32 R13, RZ, RZ, RZ ;  /* 0x000000ffff0d7224 */ /* 0x000fe200078e00ff */
[----:B------:R-:W3:Y:S01]  /*5d20*/  LDCU.64 UR6, c[0x4][0x88] ;  /* 0x01001100ff0677ac */ /* 0x000ee20008000a00 */
[----:B------:R-:W4:Y:S01]  /*5d30*/  LDCU.64 UR4, c[0x4][0x8] ;  /* 0x01000100ff0477ac */ /* 0x000f220008000a00 */
[----:B-1----:R-:W-:Y:S02]  /*5d40*/  MOV R4, UR8 ;  /* 0x0000000800047c02 */ /* 0x002fe40008000f00 */
[----:B------:R-:W-:Y:S02]  /*5d50*/  MOV R5, UR9 ;  /* 0x0000000900057c02 */ /* 0x000fe40008000f00 */
[----:B---3--:R-:W-:Y:S01]  /*5d60*/  MOV R7, UR7 ;  /* 0x0000000700077c02 */ /* 0x008fe20008000f00 */
[----:B------:R-:W-:Y:S01]  /*5d70*/  IMAD.U32 R6, RZ, RZ, UR6 ;  /* 0x00000006ff067e24 */ /* 0x000fe2000f8e00ff */
[----:B----4-:R-:W-:Y:S01]  /*5d80*/  MOV R11, UR5 ;  /* 0x00000005000b7c02 */ /* 0x010fe20008000f00 */
[----:B------:R-:W-:Y:S02]  /*5d90*/  IMAD.U32 R10, RZ, RZ, UR4 ;  /* 0x00000004ff0a7e24 */ /* 0x000fe4000f8e00ff */
[----:B------:R-:W-:Y:S07]  /*5da0*/  LEPC R20, `(.L_x_102) ;  /* 0x000000001014794e */ /* 0x000fee0000000000 */
[----:B--2---:R-:W-:Y:S05]  /*5db0*/  CALL.ABS.NOINC R16 ;  /* 0x0000000010007343 */ /* 0x004fea0003c00000 */
.L_x_102:
[----:B------:R-:W-:Y:S05]  /*5dc0*/  BSYNC.RECONVERGENT B6 ;  /* 0x0000000000067941 */ /* 0x000fea0003800200 */
.L_x_101:
[----:B------:R-:W-:Y:S01]  /*5dd0*/  ISETP.NE.U32.AND P4, PT, R54, RZ, PT ;  /* 0x000000ff3600720c */ /* 0x000fe20003f85070 */
[----:B------:R-:W-:Y:S01]  /*5de0*/  UISETP.NE.AND UP2, UPT, UR51, URZ, UPT ;  /* 0x000000ff3300728c */ /* 0x000fe2000bf45270 */
[----:B------:R-:W-:Y:S01]  /*5df0*/  ISETP.NE.U32.AND P2, PT, RZ, UR38, PT ;  /* 0x00000026ff007c0c */ /* 0x000fe2000bf45070 */
[----:B------:R-:W-:Y:S01]  /*5e00*/  UISETP.NE.U32.AND UP1, UPT, UR44, URZ, UPT ;  /* 0x000000ff2c00728c */ /* 0x000fe2000bf25070 */
[----:B------:R-:W-:Y:S01]  /*5e10*/  ISETP.NE.AND.EX P4, PT, R55, RZ, PT, P4 ;  /* 0x000000ff3700720c */ /* 0x000fe20003f85340 */
[----:B------:R-:W-:Y:S01]  /*5e20*/  UPLOP3.LUT UP0, UPT, UPT, UPT, UPT, 0x40, 0x4 ;  /* 0x000000000004789c */ /* 0x000fe20003f0e870 */
[----:B------:R-:W-:Y:S01]  /*5e30*/  ISETP.NE.AND.EX P2, PT, RZ, UR39, PT, P2 ;  /* 0x00000027ff007c0c */ /* 0x000fe2000bf45320 */
[----:B------:R-:W-:Y:S01]  /*5e40*/  UISETP.NE.AND.EX UP1, UPT, UR45, URZ, UPT, UP1 ;  /* 0x000000ff2d00728c */ /* 0x000fe2000bf25310 */
[----:B------:R-:W-:Y:S04]  /*5e50*/  PLOP3.LUT P1, PT, PT, PT, UP2, 0x80, 0x8 ;  /* 0x000000000008781c */ /* 0x000fe80003f2f028 */
[----:B------:R-:W-:Y:S06]  /*5e60*/  @UP2 UPLOP3.LUT UP0, UPT, UPT, UPT, UP1, 0x80, 0x8 ;  /* 0x000000000008289c */ /* 0x000fec0003f0f010 */
[----:B------:R-:W-:Y:S01]  /*5e70*/  PLOP3.LUT P0, PT, PT, PT, UP0, 0x80, 0x8 ;  /* 0x000000000008781c */ /* 0x000fe20003f0f008 */
[----:B------:R-:W-:Y:S01]  /*5e80*/  @!UPT UIADD3 URZ, UPT, UPT, URZ, URZ, URZ ;  /* 0x000000fffffff290 */ /* 0x000fe2000fffe0ff */
[----:B------:R-:W-:Y:S11]  /*5e90*/  BRA.U !UP1, `(.L_x_104) ;  /* 0x0000000109387547 */ /* 0x000ff6000b800000 */
[----:B------:R-:W-:Y:S01]  /*5ea0*/  UISETP.NE.U32.AND UP0, UPT, UR38, URZ, UPT ;  /* 0x000000ff2600728c */ /* 0x000fe2000bf05070 */
[----:B------:R-:W-:Y:S02]  /*5eb0*/  HFMA2 R0, -RZ, RZ, 0, 5.9604644775390625e-08 ;  /* 0x00000001ff007431 */ /* 0x000fe400000001ff */
[----:B------:R-:W-:Y:S01]  /*5ec0*/  IMAD.MOV.U32 R59, RZ, RZ, 0x1 ;  /* 0x00000001ff3b7424 */ /* 0x000fe200078e00ff */
[----:B------:R-:W-:Y:S06]  /*5ed0*/  UISETP.NE.AND.EX UP0, UPT, UR39, URZ, UPT, UP0 ;  /* 0x000000ff2700728c */ /* 0x000fec000bf05300 */
[----:B------:R-:W-:Y:S05]  /*5ee0*/  PLOP3.LUT P3, PT, PT, PT, UP0, 0x80, 0x8 ;  /* 0x000000000008781c */ /* 0x000fea0003f6f008 */
[----:B------:R-:W1:Y:S01]  /*5ef0*/  @UP0 LDCU.64 UR6, c[0x0][0x888] ;  /* 0x00011100ff0607ac */ /* 0x000e620008000a00 */
[----:B------:R-:W-:Y:S07]  /*5f00*/  @UP0 UIMAD UR4, UR36, UR44, URZ ;  /* 0x0000002c240402a4 */ /* 0x000fee000f8e02ff */
[----:B------:R-:W-:Y:S01]  /*5f10*/  @!P3 PRMT R59, R0, 0x7610, R59 ;  /* 0x00007610003bb816 */ /* 0x000fe2000000003b */
[----:B-1----:R-:W-:Y:S03]  /*5f20*/  @UP0 UIMAD.WIDE UR6, UR4, 0x4, UR6 ;  /* 0x00000004040608a5 */ /* 0x002fe6000f8e0206 */
[----:B------:R-:W1:Y:S03]  /*5f30*/  @!UP0 LDCU UR4, c[0x0][0x880] ;  /* 0x00011000ff0487ac */ /* 0x000e660008000800 */
[----:B------:R-:W-:Y:S01]  /*5f40*/  IMAD.U32 R4, RZ, RZ, UR6 ;  /* 0x00000006ff047e24 */ /* 0x000fe2000f8e00ff */
[----:B------:R-:W-:Y:S05]  /*5f50*/  MOV R5, UR7 ;  /* 0x0000000700057c02 */ /* 0x000fea0008000f00 */
[----:B-----5:R2:W5:Y:S02]  /*5f60*/  @P3 LDG.E R35, desc[UR46][R4.64] ;  /* 0x0000002e04233981 */ /* 0x020564000c1e1900 */
[----:B-12---:R-:W-:Y:S02]  /*5f70*/  @!P3 IMAD.U32 R35, RZ, RZ, UR4 ;  /* 0x00000004ff23be24 */ /* 0x006fe4000f8e00ff */
.L_x_104:
[----:B------:R-:W-:Y:S05]  /*5f80*/  @!P4 BRA `(.L_x_105) ;  /* 0x000000000020c947 */ /* 0x000fea0003800000 */
[----:B------:R-:W-:Y:S04]  /*5f90*/  ISETP.NE.U32.AND P3, PT, R52, RZ, PT ;  /* 0x000000ff3400720c */ /* 0x000fe80003f65070 */
[----:B------:R-:W-:Y:S11]  /*5fa0*/  ISETP.NE.AND.EX P3, PT, R53, RZ, PT, P3 ;  /* 0x000000ff3500720c */ /* 0x000ff60003f65330 */
[----:B------:R-:W-:Y:S02]  /*5fb0*/  @!UPT UIADD3 URZ, UPT, UPT, URZ, URZ, URZ ;  /* 0x000000fffffff290 */ /* 0x000fe4000fffe0ff */
[----:B------:R-:W1:Y:S01]  /*5fc0*/  @P3 LDC.64 R4, c[0x0][0x8a8] ;  /* 0x00022a00ff043b82 */ /* 0x000e620000000a00 */
[----:B------:R-:W-:Y:S04]  /*5fd0*/  @P3 IMAD R0, R54, UR36, RZ ;  /* 0x0000002436003c24 */ /* 0x000fe8000f8e02ff */
[----:B-1----:R-:W-:Y:S05]  /*5fe0*/  @P3 IMAD.WIDE R4, R0, 0x4, R4 ;  /* 0x0000000400043825 */ /* 0x002fea00078e0204 */
[----:B-----5:R1:W5:Y:S02]  /*5ff0*/  @P3 LDG.E R32, desc[UR46][R4.64] ;  /* 0x0000002e04203981 */ /* 0x020364000c1e1900 */
[----:B-1----:R-:W2:Y:S02]  /*6000*/  @!P3 LDC R32, c[0x0][0x8a0] ;  /* 0x00022800ff20bb82 */ /* 0x002ea40000000800 */
.L_x_105:
[----:B-----5:R-:W-:Y:S01]  /*6010*/  FSETP.NEU.AND P3, PT, R35, RZ, PT ;  /* 0x000000ff2300720b */ /* 0x020fe20003f6d000 */
[----:B------:R-:W-:Y:S01]  /*6020*/  IMAD.SHL.U32 R39, R64, 0x2, RZ ;  /* 0x0000000240277824 */ /* 0x000fe200078e00ff */
[----:B------:R-:W-:Y:S01]  /*6030*/  SEL R6, RZ, 0xffffffff, P2 ;  /* 0xffffffffff067807 */ /* 0x000fe20001000000 */
[----:B------:R-:W-:Y:S01]  /*6040*/  BSSY B1, `(.L_x_106) ;  /* 0x0000035000017945 */ /* 0x000fe20003800000 */
[----:B------:R-:W-:Y:S01]  /*6050*/  @P1 LOP3.LUT P2, RZ, R59, 0xff, RZ, 0xc0, !PT ;  /* 0x000000ff3bff1812 */ /* 0x000fe2000784c0ff */
[----:B------:R-:W-:Y:S01]  /*6060*/  VIADD R78, R39, UR48 ;  /* 0x00000030274e7c36 */ /* 0x000fe20008000000 */
[----:B------:R-:W-:Y:S01]  /*6070*/  @P1 SEL R5, RZ, 0xffffffff, P3 ;  /* 0xffffffffff051807 */ /* 0x000fe20001800000 */
[----:B------:R-:W-:Y:S01]  /*6080*/  IMAD.MOV.U32 R84, RZ, RZ, 0x1 ;  /* 0x00000001ff547424 */ /* 0x000fe200078e00ff */
[----:B------:R-:W-:Y:S01]  /*6090*/  LOP3.LUT R70, R70, 0x1, RZ, 0x3c, !PT ;  /* 0x0000000146467812 */ /* 0x000fe200078e3cff */
[----:B------:R-:W-:Y:S01]  /*60a0*/  IMAD.MOV.U32 R38, RZ, RZ, RZ ;  /* 0x000000ffff267224 */ /* 0x000fe200078e00ff */
[----:B------:R-:W-:Y:S02]  /*60b0*/  @P0 SEL R5, R6, R5, !P2 ;  /* 0x0000000506050207 */ /* 0x000fe40005000000 */
[----:B------:R-:W-:Y:S02]  /*60c0*/  CS2R R50, SRZ ;  /* 0x0000000000327805 */ /* 0x000fe4000001ff00 */
[C---:B------:R-:W-:Y:S02]  /*60d0*/  LEA R79, R30.reuse, UR48, 0x3 ;  /* 0x000000301e4f7c11 */ /* 0x040fe4000f8e18ff */
[----:B------:R-:W-:Y:S02]  /*60e0*/  CS2R R48, SRZ ;  /* 0x0000000000307805 */ /* 0x000fe4000001ff00 */
[----:B------:R-:W-:Y:S02]  /*60f0*/  @P1 LOP3.LUT R5, R5, 0x1, RZ, 0xc0, !PT ;  /* 0x0000000105051812 */ /* 0x000fe400078ec0ff */
[----:B------:R-:W-:Y:S02]  /*6100*/  CS2R R42, SRZ ;  /* 0x00000000002a7805 */ /* 0x000fe4000001ff00 */
[----:B------:R-:W-:Y:S02]  /*6110*/  SHF.L.U32 R4, R69, 0x1f, RZ ;  /* 0x0000001f45047819 */ /* 0x000fe400000006ff */
[----:B------:R-:W-:Y:S02]  /*6120*/  CS2R R40, SRZ ;  /* 0x0000000000287805 */ /* 0x000fe4000001ff00 */
[----:B------:R-:W-:Y:S01]  /*6130*/  ISETP.NE.U32.OR P5, PT, R5, 0x1, !P1 ;  /* 0x000000010500780c */ /* 0x000fe20004fa5470 */
[----:B------:R-:W-:Y:S01]  /*6140*/  IMAD.IADD R77, R71, 0x1, R78 ;  /* 0x00000001474d7824 */ /* 0x000fe200078e024e */
[----:B------:R-:W-:Y:S02]  /*6150*/  PLOP3.LUT P2, PT, PT, PT, UP1, 0x80, 0x8 ;  /* 0x000000000008781c */ /* 0x000fe40003f4f018 */
[----:B------:R-:W-:Y:S02]  /*6160*/  LOP3.LUT P4, R74, R59, 0xff, RZ, 0xc0, !PT ;  /* 0x000000ff3b4a7812 */ /* 0x000fe4000788c0ff */
[----:B------:R-:W-:Y:S02]  /*6170*/  SEL R5, RZ, 0xffffffff, P3 ;  /* 0xffffffffff057807 */ /* 0x000fe40001800000 */
[----:B------:R-:W-:Y:S02]  /*6180*/  LEA.HI R33, R30, R30, RZ, 0x1 ;  /* 0x0000001e1e217211 */ /* 0x000fe400078f08ff */
[----:B------:R-:W-:Y:S02]  /*6190*/  P2R R76, PR, RZ, 0x20 ;  /* 0x00000020ff4c7803 */ /* 0x000fe40000000000 */
[----:B------:R-:W-:Y:S02]  /*61a0*/  SHF.R.U32.HI R3, RZ, 0x1, R33 ;  /* 0x00000001ff037819 */ /* 0x000fe40000011621 */
[----:B------:R-:W-:Y:S02]  /*61b0*/  @P5 SHF.L.U32 R7, R70, 0x1f, RZ ;  /* 0x0000001f46075819 */ /* 0x000fe400000006ff */
[----:B------:R-:W-:Y:S01]  /*61c0*/  @P2 SEL R5, R6, R5, !P4 ;  /* 0x0000000506052207 */ /* 0x000fe20006000000 */
[----:B------:R-:W-:Y:S01]  /*61d0*/  IMAD R0, R3, 0x60, R2 ;  /* 0x0000006003007824 */ /* 0x000fe200078e0202 */
[----:B------:R-:W1:Y:S01]  /*61e0*/  @P5 SYNCS.PHASECHK.TRANS64.TRYWAIT P1, [UR48+0x150], R7 ;  /* 0x00015007ff0055a7 */ /* 0x000e620008021130 */
[----:B------:R-:W-:Y:S02]  /*61f0*/  LOP3.LUT R33, R33, 0xffe, RZ, 0xc0, !PT ;  /* 0x00000ffe21217812 */ /* 0x000fe400078ec0ff */
[----:B------:R-:W-:Y:S03]  /*6200*/  LOP3.LUT R5, R5, 0x1, RZ, 0xc0, !PT ;  /* 0x0000000105057812 */ /* 0x000fe600078ec0ff */
[----:B------:R-:W-:Y:S01]  /*6210*/  IMAD.IADD R33, R30, 0x1, -R33 ;  /* 0x000000011e217824 */ /* 0x000fe200078e0a21 */
[----:B------:R-:W-:Y:S03]  /*6220*/  ISETP.NE.U32.AND P2, PT, R5, 0x1, PT ;  /* 0x000000010500780c */ /* 0x000fe60003f45070 */
[----:B------:R-:W-:Y:S01]  /*6230*/  IMAD R33, R33, 0x100000, R0 ;  /* 0x0010000021217824 */ /* 0x000fe200078e0200 */
[----:B------:R-:W-:Y:S01]  /*6240*/  P2R R85, PR, RZ, 0x4 ;  /* 0x00000004ff557803 */ /* 0x000fe20000000000 */
[----:B------:R3:W4:Y:S01]  /*6250*/  SYNCS.PHASECHK.TRANS64.TRYWAIT P0, [R79+URZ+0x1b0], R4 ;  /* 0x0001b0044f0075a7 */ /* 0x00072200080011ff */
[----:B-1----:R-:W-:Y:S01]  /*6260*/  @P5 SEL R84, RZ, 0x1, !P1 ;  /* 0x00000001ff545807 */ /* 0x002fe20004800000 */
[----:B---3--:R-:W-:Y:S06]  /*6270*/  @!P5 BRA `(.L_x_107) ;  /* 0x000000000044d947 */ /* 0x008fec0003800000 */
[----:B------:R-:W-:Y:S01]  /*6280*/  IMAD.MOV.U32 R50, RZ, RZ, RZ ;  /* 0x000000ffff327224 */ /* 0x000fe200078e00ff */
[----:B------:R-:W-:Y:S01]  /*6290*/  ISETP.NE.AND P1, PT, R84, RZ, PT ;  /* 0x000000ff5400720c */ /* 0x000fe20003f25270 */
[----:B------:R-:W-:Y:S01]  /*62a0*/  BSSY B0, `(.L_x_108) ;  /* 0x0000008000007945 */ /* 0x000fe20003800000 */
[----:B------:R-:W-:Y:S02]  /*62b0*/  CS2R R42, SRZ ;  /* 0x00000000002a7805 */ /* 0x000fe4000001ff00 */
[----:B------:R-:W-:Y:S02]  /*62c0*/  CS2R R40, SRZ ;  /* 0x0000000000287805 */ /* 0x000fe4000001ff00 */
[----:B------:R-:W-:Y:S07]  /*62d0*/  CS2R R48, SRZ ;  /* 0x0000000000307805 */ /* 0x000fee000001ff00 */
[----:B------:R-:W-:Y:S05]  /*62e0*/  @P1 BRA `(.L_x_109) ;  /* 0x00000000000c1947 */ /* 0x000fea0003800000 */
[----:B------:R-:W-:Y:S04]  /*62f0*/  SHF.L.U32 R3, R70, 0x1f, RZ ;  /* 0x0000001f46037819 */ /* 0x000fe800000006ff */
[----:B------:R-:W1:Y:S02]  /*6300*/  SYNCS.PHASECHK.TRANS64.TRYWAIT P1, [UR48+0x150], R3 ;  /* 0x00015003ff0075a7 */ /* 0x000e640008021130 */
[----:B-1----:R-:W-:Y:S05]  /*6310*/  @!P1 BRA `(.L_x_110) ;  /* 0x0000002800f49947 */ /* 0x002fea0003800000 */
.L_x_109:
[----:B------:R-:W-:Y:S05]  /*6320*/  BSYNC B0 ;  /* 0x0000000000007941 */ /* 0x000fea0003800000 */
.L_x_108:
[----:B------:R-:W-:Y:S01]  /*6330*/  ISETP.NE.AND P1, PT, R85, RZ, PT ;  /* 0x000000ff5500720c */ /* 0x000fe20003f25270 */
[----:B------:R-:W-:Y:S11]  /*6340*/  HFMA2 R38, -RZ, RZ, 0, 5.9604644775390625e-08 ;  /* 0x00000001ff267431 */ /* 0x000ff600000001ff */
[----:B------:R-:W-:Y:S01]  /*6350*/  @!UPT UIADD3 URZ, UPT, UPT, URZ, URZ, URZ ;  /* 0x000000fffffff290 */ /* 0x000fe2000fffe0ff */
[----:B------:R-:W-:Y:S05]  /*6360*/  @P1 WARPSYNC.ALL ;  /* 0x0000000000001948 */ /* 0x000fea0003800000 */
[----:B------:R3:W1:Y:S04]  /*6370*/  @P1 LDSM.16.M88.4 R40, [R39+UR48+0x400] ;  /* 0x000400302728183b */ /* 0x0006680008000200 */
[----:B------:R3:W1:Y:S02]  /*6380*/  @P1 LDSM.16.M88.4 R48, [R77+0x400] ;  /* 0x000400004d30183b */ /* 0x0006640000000200 */
.L_x_107:
[----:B------:R-:W-:Y:S05]  /*6390*/  BSYNC B1 ;  /* 0x0000000000017941 */ /* 0x000fea0003800000 */
.L_x_106:
[----:B-1----:R-:W-:Y:S04]  /*63a0*/  SHF.R.U32.HI R0, RZ, 0x15, R33 ;  /* 0x00000015ff007819 */ /* 0x002fe80000011621 */
[----:B------:R-:W-:Y:S01]  /*63b0*/  LOP3.LUT P1, RZ, R0, 0x3, R65, 0x48, !PT ;  /* 0x0000000300ff7812 */ /* 0x000fe20007824841 */
[----:B------:R-:W-:Y:S01]  /*63c0*/  @!UPT UIADD3 URZ, UPT, UPT, URZ, URZ, URZ ;  /* 0x000000fffffff290 */ /* 0x000fe2000fffe0ff */
[----:B----4-:R-:W-:Y:S11]  /*63d0*/  @P0 BRA `(.L_x_111) ;  /* 0x0000000000080947 */ /* 0x010ff60003800000 */
[----:B------:R-:W1:Y:S02]  /*63e0*/  SYNCS.PHASECHK.TRANS64.TRYWAIT P0, [R79+URZ+0x1b0], R4 ;  /* 0x0001b0044f0075a7 */ /* 0x000e6400080011ff */
[----:B-1----:R-:W-:Y:S05]  /*63f0*/  @!P0 BRA `(.L_x_112) ;  /* 0x0000002800d48947 */ /* 0x002fea0003800000 */
.L_x_111:
[----:B------:R-:W-:Y:S05]  /*6400*/  @!P1 BRA `(.L_x_113) ;  /* 0x0000000000409947 */ /* 0x000fea0003800000 */
[----:B------:R-:W4:Y:S01]  /*6410*/  LDCU.64 UR8, c[0x4][0x70] ;  /* 0x01000e00ff0877ac */ /* 0x000f220008000a00 */
[----:B------:R-:W-:Y:S01]  /*6420*/  MOV R15, 0x0 ;  /* 0x00000000000f7802 */ /* 0x000fe20000000f00 */
[----:B------:R-:W-:Y:S02]  /*6430*/  HFMA2 R12, -RZ, RZ, 0, 5.9604644775390625e-08 ;  /* 0x00000001ff0c7431 */ /* 0x000fe400000001ff */
[----:B------:R-:W-:Y:S02]  /*6440*/  IMAD.MOV.U32 R8, RZ, RZ, 0x192 ;  /* 0x00000192ff087424 */ /* 0x000fe400078e00ff */
[----:B------:R-:W-:Y:S01]  /*6450*/  IMAD.MOV.U32 R13, RZ, RZ, RZ ;  /* 0x000000ffff0d7224 */ /* 0x000fe200078e00ff */
[----:B------:R-:W5:Y:S01]  /*6460*/  LDCU.64 UR6, c[0x4][0x78] ;  /* 0x01000f00ff0677ac */ /* 0x000f620008000a00 */
[----:B------:R-:W2:Y:S01]  /*6470*/  LDC.64 R14, c[0x4][R15] ;  /* 0x010000000f0e7b82 */ /* 0x000ea20000000a00 */
[----:B------:R-:W3:Y:S01]  /*6480*/  LDCU.64 UR4, c[0x4][0x10] ;  /* 0x01000200ff0477ac */ /* 0x000ee20008000a00 */
[----:B----4-:R-:W-:Y:S01]  /*6490*/  MOV R5, UR9 ;  /* 0x0000000900057c02 */ /* 0x010fe20008000f00 */
[----:B-1----:R-:W-:Y:S01]  /*64a0*/  IMAD.U32 R4, RZ, RZ, UR8 ;  /* 0x00000008ff047e24 */ /* 0x002fe2000f8e00ff */
[----:B-----5:R-:W-:Y:S01]  /*64b0*/  MOV R7, UR7 ;  /* 0x0000000700077c02 */ /* 0x020fe20008000f00 */
[----:B------:R-:W-:Y:S01]  /*64c0*/  IMAD.U32 R6, RZ, RZ, UR6 ;  /* 0x00000006ff067e24 */ /* 0x000fe2000f8e00ff */
[----:B---3--:R-:W-:Y:S01]  /*64d0*/  MOV R11, UR5 ;  /* 0x00000005000b7c02 */ /* 0x008fe20008000f00 */
[----:B------:R-:W-:Y:S02]  /*64e0*/  IMAD.U32 R10, RZ, RZ, UR4 ;  /* 0x00000004ff0a7e24 */ /* 0x000fe4000f8e00ff */
[----:B------:R-:W-:Y:S07]  /*64f0*/  LEPC R20, `(.L_x_113) ;  /* 0x000000001014794e */ /* 0x000fee0000000000 */
[----:B--2---:R-:W-:Y:S05]  /*6500*/  CALL.ABS.NOINC R14 ;  /* 0x000000000e007343 */ /* 0x004fea0003c00000 */
.L_x_113:
[----:B------:R-:W-:Y:S05]  /*6510*/  WARPSYNC.ALL ;  /* 0x0000000000007948 */ /* 0x000fea0003800000 */
[----:B------:R-:W-:Y:S01]  /*6520*/  R2UR UR4, R33 ;  /* 0x00000000210472ca */ /* 0x000fe200000e0000 */
[--C-:B------:R-:W-:Y:S01]  /*6530*/  HADD2.F32 R20, -RZ, R40.reuse.H0_H0 ;  /* 0x20000028ff147230 */ /* 0x100fe20000004100 */
[----:B------:R-:W-:Y:S01]  /*6540*/  ISETP.NE.AND P0, PT, R72, RZ, PT ;  /* 0x000000ff4800720c */ /* 0x000fe20003f05270 */
[----:B------:R-:W-:Y:S01]  /*6550*/  HADD2.F32 R34, -RZ, R40.H1_H1 ;  /* 0x30000028ff227230 */ /* 0x000fe20000004100 */
[----:B------:R-:W-:Y:S01]  /*6560*/  BSSY.RECONVERGENT B0, `(.L_x_114) ;  /* 0x000004c000007945 */ /* 0x000fe20003800200 */
[----:B------:R-:W-:Y:S02]  /*6570*/  HADD2.F32 R36, -RZ, R41.H1_H1 ;  /* 0x30000029ff247230 */ /* 0x000fe40000004100 */
[--C-:B------:R-:W-:Y:S02]  /*6580*/  HADD2.F32 R21, -RZ, R42.reuse.H0_H0 ;  /* 0x2000002aff157230 */ /* 0x100fe40000004100 */
[----:B------:R-:W-:Y:S04]  /*6590*/  HADD2.F32 R37, -RZ, R43.H0_H0 ;  /* 0x2000002bff257230 */ /* 0x000fe80000004100 */
[----:B-1----:R-:W2:Y:S02]  /*65a0*/  LDTM.16dp256bit.x4 R4, tmem[UR4] ;  /* 0x00000004000479ee */ /* 0x002ea40008120000 */
[C---:B--2---:R-:W-:Y:S01]  /*65b0*/  FMUL R0, R32.reuse, R4 ;  /* 0x0000000420007220 */ /* 0x044fe20000400000 */
[C---:B------:R-:W-:Y:S01]  /*65c0*/  FMUL R3, R32.reuse, R5 ;  /* 0x0000000520037220 */ /* 0x040fe20000400000 */
[C---:B------:R-:W-:Y:S01]  /*65d0*/  FMUL R6, R32.reuse, R6 ;  /* 0x0000000620067220 */ /* 0x040fe20000400000 */
[C---:B------:R-:W-:Y:S01]  /*65e0*/  FMUL R7, R32.reuse, R7 ;  /* 0x0000000720077220 */ /* 0x040fe20000400000 */
[C---:B------:R-:W-:Y:S01]  /*65f0*/  FFMA R0, R35.reuse, R20, R0 ;  /* 0x0000001423007223 */ /* 0x040fe20000000000 */
[----:B------:R-:W-:Y:S02]  /*6600*/  HADD2.F32 R20, -RZ, R41.H0_H0 ;  /* 0x20000029ff147230 */ /* 0x000fe40000004100 */
[C---:B------:R-:W-:Y:S01]  /*6610*/  FFMA R3, R35.reuse, R34, R3 ;  /* 0x0000002223037223 */ /* 0x040fe20000000003 */
[C---:B------:R-:W-:Y:S01]  /*6620*/  FMUL R4, R32.reuse, R8 ;  /* 0x0000000820047220 */ /* 0x040fe20000400000 */
[C---:B------:R-:W-:Y:S01]  /*6630*/  FMUL R5, R32.reuse, R9 ;  /* 0x0000000920057220 */ /* 0x040fe20000400000 */
[C---:B------:R-:W-:Y:S01]  /*6640*/  FMUL R10, R32.reuse, R10 ;  /* 0x0000000a200a7220 */ /* 0x040fe20000400000 */
[----:B------:R-:W-:Y:S01]  /*6650*/  FFMA R6, R35, R20, R6 ;  /* 0x0000001423067223 */ /* 0x000fe20000000006 */
[----:B------:R-:W-:Y:S01]  /*6660*/  HADD2.F32 R20, -RZ, R42.H1_H1 ;  /* 0x3000002aff147230 */ /* 0x000fe20000004100 */
[----:B------:R-:W-:Y:S01]  /*6670*/  F2FP.F16.F32.PACK_AB R44, R3, R0 ;  /* 0x00000000032c723e */ /* 0x000fe200000000ff */
[----:B------:R-:W-:Y:S02]  /*6680*/  HADD2.F32 R34, -RZ, R43.H1_H1 ;  /* 0x3000002bff227230 */ /* 0x000fe40000004100 */
[C---:B------:R-:W-:Y:S01]  /*6690*/  FFMA R7, R35.reuse, R36, R7 ;  /* 0x0000002423077223 */ /* 0x040fe20000000007 */
[C---:B------:R-:W-:Y:S01]  /*66a0*/  FFMA R4, R35.reuse, R21, R4 ;  /* 0x0000001523047223 */ /* 0x040fe20000000004 */
[C---:B------:R-:W-:Y:S01]  /*66b0*/  FFMA R5, R35.reuse, R20, R5 ;  /* 0x0000001423057223 */ /* 0x040fe20000000005 */
[C---:B------:R-:W-:Y:S01]  /*66c0*/  FMUL R11, R32.reuse, R11 ;  /* 0x0000000b200b7220 */ /* 0x040fe20000400000 */
[C---:B------:R-:W-:Y:S01]  /*66d0*/  FFMA R10, R35.reuse, R37, R10 ;  /* 0x00000025230a7223 */ /* 0x040fe2000000000a */
[--C-:B------:R-:W-:Y:S02]  /*66e0*/  HADD2.F32 R20, -RZ, R48.reuse.H0_H0 ;  /* 0x20000030ff147230 */ /* 0x100fe40000004100 */
[C---:B------:R-:W-:Y:S01]  /*66f0*/  FMUL R8, R32.reuse, R12 ;  /* 0x0000000c20087220 */ /* 0x040fe20000400000 */
[C---:B------:R-:W-:Y:S01]  /*6700*/  FFMA R11, R35.reuse, R34, R11 ;  /* 0x00000022230b7223 */ /* 0x040fe2000000000b */
[----:B------:R-:W-:Y:S02]  /*6710*/  HADD2.F32 R34, -RZ, R48.H1_H1 ;  /* 0x30000030ff227230 */ /* 0x000fe40000004100 */
[C---:B------:R-:W-:Y:S01]  /*6720*/  FMUL R9, R32.reuse, R13 ;  /* 0x0000000d20097220 */ /* 0x040fe20000400000 */
[--C-:B------:R-:W-:Y:S02]  /*6730*/  HADD2.F32 R21, -RZ, R49.reuse.H0_H0 ;  /* 0x20000031ff157230 */ /* 0x100fe40000004100 */
[C---:B------:R-:W-:Y:S01]  /*6740*/  FMUL R14, R32.reuse, R14 ;  /* 0x0000000e200e7220 */ /* 0x040fe20000400000 */
[C---:B------:R-:W-:Y:S01]  /*6750*/  FFMA R8, R35.reuse, R20, R8 ;  /* 0x0000001423087223 */ /* 0x040fe20000000008 */
[C---:B------:R-:W-:Y:S01]  /*6760*/  FFMA R9, R35.reuse, R34, R9 ;  /* 0x0000002223097223 */ /* 0x040fe20000000009 */
[----:B------:R-:W-:Y:S02]  /*6770*/  HADD2.F32 R20, -RZ, R49.H1_H1 ;  /* 0x30000031ff147230 */ /* 0x000fe40000004100 */
[C---:B------:R-:W-:Y:S01]  /*6780*/  FFMA R14, R35.reuse, R21, R14 ;  /* 0x00000015230e7223 */ /* 0x040fe2000000000e */
[C---:B------:R-:W-:Y:S01]  /*6790*/  FMUL R15, R32.reuse, R15 ;  /* 0x0000000f200f7220 */ /* 0x040fe20000400000 */
[--C-:B------:R-:W-:Y:S02]  /*67a0*/  HADD2.F32 R21, -RZ, R50.reuse.H0_H0 ;  /* 0x20000032ff157230 */ /* 0x100fe40000004100 */
[C---:B------:R-:W-:Y:S01]  /*67b0*/  FMUL R12, R32.reuse, R16 ;  /* 0x00000010200c7220 */ /* 0x040fe20000400000 */
[----:B------:R-:W-:Y:S02]  /*67c0*/  HADD2.F32 R34, -RZ, R50.H1_H1 ;  /* 0x30000032ff227230 */ /* 0x000fe40000004100 */
[C---:B------:R-:W-:Y:S01]  /*67d0*/  FMUL R13, R32.reuse, R17 ;  /* 0x00000011200d7220 */ /* 0x040fe20000400000 */
[--C-:B------:R-:W-:Y:S02]  /*67e0*/  HADD2.F32 R37, -RZ, R51.reuse.H0_H0 ;  /* 0x20000033ff257230 */ /* 0x100fe40000004100 */
[C---:B------:R-:W-:Y:S01]  /*67f0*/  FMUL R18, R32.reuse, R18 ;  /* 0x0000001220127220 */ /* 0x040fe20000400000 */
[----:B------:R-:W-:Y:S02]  /*6800*/  HADD2.F32 R36, -RZ, R51.H1_H1 ;  /* 0x30000033ff247230 */ /* 0x000fe40000004100 */
[C---:B------:R-:W-:Y:S01]  /*6810*/  FFMA R15, R35.reuse, R20, R15 ;  /* 0x00000014230f7223 */ /* 0x040fe2000000000f */
[----:B------:R-:W-:Y:S01]  /*6820*/  FMUL R19, R32, R19 ;  /* 0x0000001320137220 */ /* 0x000fe20000400000 */
[C---:B------:R-:W-:Y:S01]  /*6830*/  FFMA R12, R35.reuse, R21, R12 ;  /* 0x00000015230c7223 */ /* 0x040fe2000000000c */
[C---:B------:R-:W-:Y:S01]  /*6840*/  FFMA R13, R35.reuse, R34, R13 ;  /* 0x00000022230d7223 */ /* 0x040fe2000000000d */
[C---:B------:R-:W-:Y:S01]  /*6850*/  FFMA R18, R35.reuse, R37, R18 ;  /* 0x0000002523127223 */ /* 0x040fe20000000012 */
[----:B------:R-:W-:Y:S01]  /*6860*/  FFMA R19, R35, R36, R19 ;  /* 0x0000002423137223 */ /* 0x000fe20000000013 */
[----:B------:R-:W-:Y:S02]  /*6870*/  F2FP.F16.F32.PACK_AB R45, R7, R6 ;  /* 0x00000006072d723e */ /* 0x000fe400000000ff */
[----:B------:R-:W-:Y:S02]  /*6880*/  F2FP.F16.F32.PACK_AB R46, R5, R4 ;  /* 0x00000004052e723e */ /* 0x000fe400000000ff */
[----:B------:R-:W-:Y:S02]  /*6890*/  F2FP.F16.F32.PACK_AB R47, R11, R10 ;  /* 0x0000000a0b2f723e */ /* 0x000fe400000000ff */
[----:B------:R-:W-:Y:S02]  /*68a0*/  F2FP.F16.F32.PACK_AB R80, R9, R8 ;  /* 0x000000080950723e */ /* 0x000fe400000000ff */
[----:B------:R-:W-:Y:S01]  /*68b0*/  F2FP.F16.F32.PACK_AB R81, R15, R14 ;  /* 0x0000000e0f51723e */ /* 0x000fe200000000ff */
[----:B------:R1:W-:Y:S01]  /*68c0*/  STSM.16.M88.4 [R78+0x400], R44 ;  /* 0x0004002c4e007844 */ /* 0x0003e20000000200 */
[----:B------:R-:W-:Y:S02]  /*68d0*/  F2FP.F16.F32.PACK_AB R82, R13, R12 ;  /* 0x0000000c0d52723e */ /* 0x000fe400000000ff */
[----:B------:R-:W-:Y:S05]  /*68e0*/  F2FP.F16.F32.PACK_AB R83, R19, R18 ;  /* 0x000000121353723e */ /* 0x000fea00000000ff */
[----:B------:R1:W-:Y:S01]  /*68f0*/  STSM.16.M88.4 [R77+0x400], R80 ;  /* 0x000400504d007844 */ /* 0x0003e20000000200 */
[----:B------:R-:W-:Y:S01]  /*6900*/  @!PT LDS RZ, [RZ] ;  /* 0x00000000fffff984 */ /* 0x000fe20000000800 */
[----:B------:R-:W-:Y:S01]  /*6910*/  @!PT LDS RZ, [RZ] ;  /* 0x00000000fffff984 */ /* 0x000fe20000000800 */
[----:B------:R-:W-:Y:S01]  /*6920*/  @!PT LDS RZ, [RZ] ;  /* 0x00000000fffff984 */ /* 0x000fe20000000800 */
[----:B------:R-:W-:Y:S01]  /*6930*/  @!PT LDS RZ, [RZ] ;  /* 0x00000000fffff984 */ /* 0x000fe20000000800 */
[----:B------:R2:W-:Y:S07]  /*6940*/  MEMBAR.ALL.CTA ;  /* 0x0000000000007992 */ /* 0x0005ee0000008000 */
[----:B--2---:R-:W2:Y:S02]  /*6950*/  FENCE.VIEW.ASYNC.S ;  /* 0x00000000000073c6 */ /* 0x004ea40000000000 */
[----:B--2---:R-:W-:Y:S06]  /*6960*/  BAR.SYNC.DEFER_BLOCKING 0x1, 0x80 ;  /* 0x0042000000007b1d */ /* 0x004fec0000010000 */
[----:B------:R-:W-:Y:S05]  /*6970*/  @P0 BRA `(.L_x_115) ;  /* 0x0000000000280947 */ /* 0x000fea0003800000 */
[----:B------:R-:W-:Y:S02]  /*6980*/  UIADD3 UR4, UPT, UPT, UR48, 0x400, URZ ;  /* 0x0000040030047890 */ /* 0x000fe4000fffe0ff */
[----:B------:R-:W-:Y:S01]  /*6990*/  UIADD3 UR6, UP0, UPT, UR52, 0x680, URZ ;  /* 0x0000068034067890 */ /* 0x000fe2000ff1e0ff */
[----:B------:R-:W-:Y:S03]  /*69a0*/  UMOV UR43, UR36 ;  /* 0x00000024002b7c82 */ /* 0x000fe60008000000 */
[----:B------:R-:W-:Y:S01]  /*69b0*/  MOV R66, UR4 ;  /* 0x0000000400427c02 */ /* 0x000fe20008000f00 */
[----:B------:R-:W-:Y:S03]  /*69c0*/  UIADD3.X UR7, UPT, UPT, URZ, UR53, URZ, UP0, !UPT ;  /* 0x00000035ff077290 */ /* 0x000fe600087fe4ff */
[----:B------:R-:W-:Y:S11]  /*69d0*/  R2UR UR40, R66 ;  /* 0x00000000422872ca */ /* 0x000ff600000e0000 */
[----:B------:R-:W-:Y:S02]  /*69e0*/  @!UPT UIADD3 URZ, UPT, UPT, URZ, URZ, URZ ;  /* 0x000000fffffff290 */ /* 0x000fe4000fffe0ff */
[----:B------:R2:W-:Y:S01]  /*69f0*/  UTMASTG.3D [UR40], [UR6] ;  /* 0x00000028060073b5 */ /* 0x0005e20008010000 */
[----:B------:R0:W-:Y:S01]  /*6a00*/  UTMACMDFLUSH ;  /* 0x00000000000079b7 */ /* 0x0001e20000000000 */
[----:B--2---:R-:W-:Y:S04]  /*6a10*/  DEPBAR.LE SB0, 0x1 ;  /* 0x000080400000791a */ /* 0x004fe80000000000 */
.L_x_115:
[----:B------:R-:W-:Y:S05]  /*6a20*/  BSYNC.RECONVERGENT B0 ;  /* 0x0000000000007941 */ /* 0x000fea0003800200 */
.L_x_114:
[----:B------:R-:W-:Y:S01]  /*6a30*/  BAR.SYNC.DEFER_BLOCKING 0x1, 0x80 ;  /* 0x0042000000007b1d */ /* 0x000fe20000010000 */
[----:B------:R-:W-:Y:S01]  /*6a40*/  ISETP.NE.AND P1, PT, R76, RZ, PT ;  /* 0x000000ff4c00720c */ /* 0x000fe20003f25270 */
[----:B------:R-:W-:Y:S01]  /*6a50*/  UIADD3 UR4, UPT, UPT, UR50, -0x1, URZ ;  /* 0xffffffff32047890 */ /* 0x000fe2000fffe0ff */
[----:B------:R-:W-:Y:S03]  /*6a60*/  LEA R3, R38, UR48, 0x3 ;  /* 0x0000003026037c11 */ /* 0x000fe6000f8e18ff */
[----:B------:R-:W-:Y:S08]  /*6a70*/  UISETP.GT.U32.AND UP0, UPT, UR4, -0x3, UPT ;  /* 0xfffffffd0400788c */ /* 0x000ff0000bf04070 */
[----:B------:R-:W-:Y:S01]  /*6a80*/  @P1 SHF.L.U32 R4, R70, 0x1f, RZ ;  /* 0x0000001f46041819 */ /* 0x000fe200000006ff */
[----:B------:R-:W-:Y:S06]  /*6a90*/  BRA.U UP0, `(.L_x_116) ;  /* 0x0000000100247547 */ /* 0x000fec000b800000 */
[----:B------:R-:W-:Y:S01]  /*6aa0*/  IMAD.U32 R5, RZ, RZ, UR49 ;  /* 0x00000031ff057e24 */ /* 0x000fe2000f8e00ff */
[----:B------:R-:W-:Y:S01]  /*6ab0*/  MOV R0, UR37 ;  /* 0x0000002500007c02 */ /* 0x000fe20008000f00 */
[----:B------:R-:W-:Y:S03]  /*6ac0*/  UIADD3 UR49, UPT, UPT, UR49, 0x1, URZ ;  /* 0x0000000131317890 */ /* 0x000fe6000fffe0ff */
[----:B------:R-:W-:Y:S01]  /*6ad0*/  @P1 LEA R5, R5, UR48, 0x3 ;  /* 0x0000003005051c11 */ /* 0x000fe2000f8e18ff */
[----:B------:R-:W-:Y:S04]  /*6ae0*/  UISETP.NE.AND UP0, UPT, UR49, 0x3, UPT ;  /* 0x000000033100788c */ /* 0x000fe8000bf05270 */
[----:B------:R-:W-:Y:S01]  /*6af0*/  @P1 VIADD R5, R5, 0x168 ;  /* 0x0000016805051836 */ /* 0x000fe20000000000 */
[----:B------:R-:W-:Y:S04]  /*6b00*/  USEL UR49, UR49, URZ, UP0 ;  /* 0x000000ff31317287 */ /* 0x000fe80008000000 */
[----:B------:R-:W-:Y:S04]  /*6b10*/  @P1 PRMT R0, R0, 0x654, R5 ;  /* 0x0000065400001816 */ /* 0x000fe80000000005 */
[----:B------:R2:W-:Y:S04]  /*6b20*/  @P1 SYNCS.ARRIVE.TRANS64.RED.A1T0 RZ, [R0+URZ], RZ ;  /* 0x000000ff00ff19a7 */ /* 0x0005e800081004ff */
.L_x_116:
[----:B------:R-:W4:Y:S01]  /*6b30*/  @P1 SYNCS.PHASECHK.TRANS64.TRYWAIT P0, [R3+URZ+0x150], R4 ;  /* 0x00015004030015a7 */ /* 0x000f2200080011ff */
[----:B------:R-:W-:Y:S01]  /*6b40*/  BSSY B1, `(.L_x_117) ;  /* 0x0000013000017945 */ /* 0x000fe20003800000 */
[----:B----4-:R-:W-:Y:S03]  /*6b50*/  @P1 SEL R84, RZ, 0x1, !P0 ;  /* 0x00000001ff541807 */ /* 0x010fe60004000000 */
[----:B------:R-:W-:Y:S05]  /*6b60*/  @!P1 BRA `(.L_x_118) ;  /* 0x0000000000409947 */ /* 0x000fea0003800000 */
[----:B------:R-:W-:Y:S01]  /*6b70*/  ISETP.NE.AND P1, PT, R85, RZ, PT ;  /* 0x000000ff5500720c */ /* 0x000fe20003f25270 */
[----:B------:R-:W-:Y:S01]  /*6b80*/  BSSY B0, `(.L_x_119) ;  /* 0x0000009000007945 */ /* 0x000fe20003800000 */
[----:B------:R-:W-:Y:S11]  /*6b90*/  ISETP.NE.AND P0, PT, R84, RZ, PT ;  /* 0x000000ff5400720c */ /* 0x000ff60003f05270 */
[----:B------:R-:W-:Y:S05]  /*6ba0*/  @P1 IMAD R5, R38, 0x1000, R39 ;  /* 0x0000100026051824 */ /* 0x000fea00078e0227 */
[----:B------:R-:W-:Y:S05]  /*6bb0*/  @P1 IADD3 R4, PT, PT, R5, UR48, RZ ;  /* 0x0000003005041c10 */ /* 0x000fea000fffe0ff */
[----:B------:R-:W-:Y:S01]  /*6bc0*/  @P1 IMAD.IADD R4, R71, 0x1, R4 ;  /* 0x0000000147041824 */ /* 0x000fe200078e0204 */
[----:B------:R-:W-:Y:S06]  /*6bd0*/  @P0 BRA `(.L_x_120) ;  /* 0x00000000000c0947 */ /* 0x000fec0003800000 */
[----:B--2---:R-:W-:Y:S04]  /*6be0*/  SHF.L.U32 R0, R70, 0x1f, RZ ;  /* 0x0000001f46007819 */ /* 0x004fe800000006ff */
[----:B------:R-:W2:Y:S02]  /*6bf0*/  SYNCS.PHASECHK.TRANS64.TRYWAIT P0, [R3+URZ+0x150], R0 ;  /* 0x00015000030075a7 */ /* 0x000ea400080011ff */
[----:B--2---:R-:W-:Y:S05]  /*6c00*/  @!P0 BRA `(.L_x_121) ;  /* 0x0000002000e48947 */ /* 0x004fea0003800000 */
.L_x_120:
[----:B------:R-:W-:Y:S05]  /*6c10*/  BSYNC B0 ;  /* 0x0000000000007941 */ /* 0x000fea0003800000 */
.L_x_119:
[----:B------:R-:W-:Y:S02]  /*6c20*/  ISETP.NE.AND P0, PT, R85, RZ, PT ;  /* 0x000000ff5500720c */ /* 0x000fe40003f05270 */
[----:B------:R-:W-:Y:S11]  /*6c30*/  IADD3 R38, PT, PT, R38, 0x1, RZ ;  /* 0x0000000126267810 */ /* 0x000ff60007ffe0ff */
[----:B------:R-:W-:Y:S05]  /*6c40*/  @P0 WARPSYNC.ALL ;  /* 0x0000000000000948 */ /* 0x000fea0003800000 */
[----:B------:R4:W1:Y:S04]  /*6c50*/  @P0 LDSM.16.M88.4 R40, [R5+UR48+0x400] ;  /* 0x000400300528083b */ /* 0x0008680008000200 */
[----:B------:R4:W1:Y:S02]  /*6c60*/  @P0 LDSM.16.M88.4 R48, [R4+0x400] ;  /* 0x000400000430083b */ /* 0x0008640000000200 */
.L_x_118:
[----:B------:R-:W-:Y:S05]  /*6c70*/  BSYNC B1 ;  /* 0x0000000000017941 */ /* 0x000fea0003800000 */
.L_x_117:
[----:B--2---:R-:W-:Y:S05]  /*6c80*/  VIADD R0, R33, 0x20 ;  /* 0x0000002021007836 */ /* 0x004fea0000000000 */
[----:B------:R-:W-:Y:S04]  /*6c90*/  SHF.R.U32.HI R0, RZ, 0x15, R0 ;  /* 0x00000015ff007819 */ /* 0x000fe80000011600 */
[----:B------:R-:W-:Y:S11]  /*6ca0*/  LOP3.LUT P0, RZ, R0, 0x3, R65, 0x48, !PT ;  /* 0x0000000300ff7812 */ /* 0x000ff60007804841 */
[----:B------:R-:W-:Y:S02]  /*6cb0*/  @!UPT UIADD3 URZ, UPT, UPT, URZ, URZ, URZ ;  /* 0x000000fffffff290 */ /* 0x000fe4000fffe0ff */
[----:B------:R-:W-:Y:S05]  /*6cc0*/  @!P0 BRA `(.L_x_122) ;  /* 0x0000000000408947 */ /* 0x000fea0003800000 */
[----:B------:R-:W4:Y:S01]  /*6cd0*/  LDCU.64 UR8, c[0x4][0x70] ;  /* 0x01000e00ff0877ac */ /* 0x000f220008000a00 */
[----:B------:R-:W-:Y:S01]  /*6ce0*/  MOV R15, 0x0 ;  /* 0x00000000000f7802 */ /* 0x000fe20000000f00 */
[----:B------:R-:W-:Y:S02]  /*6cf0*/  HFMA2 R12, -RZ, RZ, 0, 5.9604644775390625e-08 ;  /* 0x00000001ff0c7431 */ /* 0x000fe400000001ff */
[----:B------:R-:W-:Y:S02]  /*6d00*/  IMAD.MOV.U32 R8, RZ, RZ, 0x192 ;  /* 0x00000192ff087424 */ /* 0x000fe400078e00ff */
[----:B------:R-:W-:Y:S01]  /*6d10*/  IMAD.MOV.U32 R13, RZ, RZ, RZ ;  /* 0x000000ffff0d7224 */ /* 0x000fe200078e00ff */
[----:B------:R-:W2:Y:S01]  /*6d20*/  LDCU.64 UR6, c[0x4][0x78] ;  /* 0x01000f00ff0677ac */ /* 0x000ea20008000a00 */
[----:B------:R-:W1:Y:S01]  /*6d30*/  LDC.64 R14, c[0x4][R15] ;  /* 0x010000000f0e7b82 */ /* 0x000e620000000a00 */
[----:B------:R-:W5:Y:S01]  /*6d40*/  LDCU.64 UR4, c[0x4][0x10] ;  /* 0x01000200ff0477ac */ /* 0x000f620008000a00 */
[----:B----4-:R-:W-:Y:S01]  /*6d50*/  MOV R5, UR9 ;  /* 0x0000000900057c02 */ /* 0x010fe20008000f00 */
[----:B------:R-:W-:Y:S01]  /*6d60*/  IMAD.U32 R4, RZ, RZ, UR8 ;  /* 0x00000008ff047e24 */ /* 0x000fe2000f8e00ff */
[----:B--2---:R-:W-:Y:S01]  /*6d70*/  MOV R7, UR7 ;  /* 0x0000000700077c02 */ /* 0x004fe20008000f00 */
[----:B------:R-:W-:Y:S01]  /*6d80*/  IMAD.U32 R6, RZ, RZ, UR6 ;  /* 0x00000006ff067e24 */ /* 0x000fe2000f8e00ff */
[----:B-----5:R-:W-:Y:S01]  /*6d90*/  MOV R11, UR5 ;  /* 0x00000005000b7c02 */ /* 0x020fe20008000f00 */
[----:B------:R-:W-:Y:S02]  /*6da0*/  IMAD.U32 R10, RZ, RZ, UR4 ;  /* 0x00000004ff0a7e24 */ /* 0x000fe4000f8e00ff */
[----:B------:R-:W-:Y:S07]  /*6db0*/  LEPC R20, `(.L_x_122) ;  /* 0x000000001014794e */ /* 0x000fee0000000000 */
[----:B-1-3--:R-:W-:Y:S05]  /*6dc0*/  CALL.ABS.NOINC R14 ;  /* 0x000000000e007343 */ /* 0x00afea0003c00000 */
.L_x_122:
[----:B------:R-:W-:Y:S05]  /*6dd0*/  WARPSYNC.ALL ;  /* 0x0000000000007948 */ /* 0x000fea0003800000 */
[----:B------:R-:W-:Y:S01]  /*6de0*/  R2UR UR4, R33 ;  /* 0x00000000210472ca */ /* 0x000fe200000e0000 */
[--C-:B-1----:R-:W-:Y:S01]  /*6df0*/  HADD2.F32 R20, -RZ, R40.reuse.H0_H0 ;  /* 0x20000028ff147230 */ /* 0x102fe20000004100 */
[----:B------:R-:W-:Y:S01]  /*6e00*/  ISETP.NE.AND P0, PT, R72, RZ, PT ;  /* 0x000000ff4800720c */ /* 0x000fe20003f05270 */
[----:B------:R-:W-:Y:S01]  /*6e10*/  HADD2.F32 R34, -RZ, R40.H1_H1 ;  /* 0x30000028ff227230 */ /* 0x000fe20000004100 */
[----:B------:R-:W-:Y:S01]  /*6e20*/  BSSY.RECONVERGENT B0, `(.L_x_123) ;  /* 0x000004b000007945 */ /* 0x000fe20003800200 */
[----:B------:R-:W-:Y:S02]  /*6e30*/  HADD2.F32 R36, -RZ, R41.H1_H1 ;  /* 0x30000029ff247230 */ /* 0x000fe40000004100 */
[--C-:B------:R-:W-:Y:S02]  /*6e40*/  HADD2.F32 R21, -RZ, R42.reuse.H0_H0 ;  /* 0x2000002aff157230 */ /* 0x100fe40000004100 */
[----:B------:R-:W-:Y:S04]  /*6e50*/  HADD2.F32 R37, -RZ, R43.H0_H0 ;  /* 0x2000002bff257230 */ /* 0x000fe80000004100 */
[----:B----4-:R-:W1:Y:S02]  /*6e60*/  LDTM.16dp256bit.x4 R4, tmem[UR4+0x20] ;  /* 0x00002004000479ee */ /* 0x010e640008120000 */
[C---:B-1----:R-:W-:Y:S01]  /*6e70*/  FMUL R0, R32.reuse, R4 ;  /* 0x0000000420007220 */ /* 0x042fe20000400000 */
        /* <DEDUP_REMOVED lines=60> */
[----:B------:R-:W-:Y:S02]  /*7240*/  UIADD3 UR8, UP0, UPT, UR52, 0x680, URZ ;  /* 0x0000068034087890 */ /* 0x000fe4000ff1e0ff */
[----:B------:R-:W-:Y:S02]  /*7250*/  UIADD3 UR5, UPT, UPT, UR41, 0x20, URZ ;  /* 0x0000002029057890 */ /* 0x000fe4000fffe0ff */
[----:B------:R-:W-:Y:S02]  /*7260*/  UIADD3 UR4, UPT, UPT, UR48, 0x1400, URZ ;  /* 0x0000140030047890 */ /* 0x000fe4000fffe0ff */
[----:B------:R-:W-:Y:S01]  /*7270*/  UIADD3.X UR9, UPT, UPT, URZ, UR53, URZ, UP0, !UPT ;  /* 0x00000035ff097290 */ /* 0x000fe200087fe4ff */
[----:B------:R-:W-:Y:S01]  /*7280*/  UMOV UR6, UR42 ;  /* 0x0000002a00067c82 */ /* 0x000fe20008000000 */
[----:B------:R-:W-:Y:S07]  /*7290*/  UMOV UR7, UR36 ;  /* 0x0000002400077c82 */ /* 0x000fee0008000000 */
[----:B------:R2:W-:Y:S01]  /*72a0*/  UTMASTG.3D [UR4], [UR8] ;  /* 0x00000004080073b5 */ /* 0x0005e20008010000 */
[----:B------:R0:W-:Y:S01]  /*72b0*/  UTMACMDFLUSH ;  /* 0x00000000000079b7 */ /* 0x0001e20000000000 */
[----:B--2---:R-:W-:Y:S04]  /*72c0*/  DEPBAR.LE SB0, 0x1 ;  /* 0x000080400000791a */ /* 0x004fe80000000000 */
.L_x_124:
[----:B------:R-:W-:Y:S05]  /*72d0*/  BSYNC.RECONVERGENT B0 ;  /* 0x0000000000007941 */ /* 0x000fea0003800200 */
.L_x_123:
[----:B------:R-:W-:Y:S01]  /*72e0*/  BAR.SYNC.DEFER_BLOCKING 0x1, 0x80 ;  /* 0x0042000000007b1d */ /* 0x000fe20000010000 */
[----:B------:R-:W-:Y:S01]  /*72f0*/  ISETP.NE.AND P1, PT, R76, RZ, PT ;  /* 0x000000ff4c00720c */ /* 0x000fe20003f25270 */
[----:B------:R-:W-:Y:S01]  /*7300*/  UISETP.GT.U32.AND UP0, UPT, UR50, -0x3, UPT ;  /* 0xfffffffd3200788c */ /* 0x000fe2000bf04070 */
[----:B------:R-:W-:Y:S11]  /*7310*/  LEA R4, R38, UR48, 0x3 ;  /* 0x0000003026047c11 */ /* 0x000ff6000f8e18ff */
        /* <DEDUP_REMOVED lines=11> */
.L_x_125:
        /* <DEDUP_REMOVED lines=8> */
[----:B--2---:R-:W-:Y:S05]  /*7450*/  @P1 IADD3 R0, PT, PT, R38, UR48, RZ ;  /* 0x0000003026001c10 */ /* 0x004fea000fffe0ff */
[----:B------:R-:W-:Y:S01]  /*7460*/  @P1 IMAD.IADD R0, R71, 0x1, R0 ;  /* 0x0000000147001824 */ /* 0x000fe200078e0200 */
[----:B------:R-:W-:Y:S06]  /*7470*/  @P0 BRA `(.L_x_129) ;  /* 0x00000000000c0947 */ /* 0x000fec0003800000 */
[----:B------:R-:W-:Y:S04]  /*7480*/  SHF.L.U32 R3, R70, 0x1f, RZ ;  /* 0x0000001f46037819 */ /* 0x000fe800000006ff */
[----:B------:R-:W2:Y:S02]  /*7490*/  SYNCS.PHASECHK.TRANS64.TRYWAIT P0, [R4+URZ+0x150], R3 ;  /* 0x00015003040075a7 */ /* 0x000ea400080011ff */
[----:B--2---:R-:W-:Y:S05]  /*74a0*/  @!P0 BRA `(.L_x_130) ;  /* 0x0000001800d08947 */ /* 0x004fea0003800000 */
.L_x_129:
[----:B------:R-:W-:Y:S05]  /*74b0*/  BSYNC B0 ;  /* 0x0000000000007941 */ /* 0x000fea0003800000 */
.L_x_128:
[----:B------:R-:W-:Y:S11]  /*74c0*/  ISETP.NE.AND P0, PT, R85, RZ, PT ;  /* 0x000000ff5500720c */ /* 0x000ff60003f05270 */
[----:B------:R-:W-:Y:S02]  /*74d0*/  @!UPT UIADD3 URZ, UPT, UPT, URZ, URZ, URZ ;  /* 0x000000fffffff290 */ /* 0x000fe4000fffe0ff */
[----:B------:R-:W-:Y:S05]  /*74e0*/  @P0 WARPSYNC.ALL ;  /* 0x0000000000000948 */ /* 0x000fea0003800000 */
[----:B------:R4:W1:Y:S04]  /*74f0*/  @P0 LDSM.16.M88.4 R40, [R38+UR48+0x400] ;  /* 0x000400302628083b */ /* 0x0008680008000200 */
[----:B------:R4:W1:Y:S02]  /*7500*/  @P0 LDSM.16.M88.4 R48, [R0+0x400] ;  /* 0x000400000030083b */ /* 0x0008640000000200 */
.L_x_127:
[----:B------:R-:W-:Y:S05]  /*7510*/  BSYNC B1 ;  /* 0x0000000000017941 */ /* 0x000fea0003800000 */
.L_x_126:
[----:B--2-4-:R-:W-:Y:S05]  /*7520*/  VIADD R0, R33, 0x40 ;  /* 0x0000004021007836 */ /* 0x014fea0000000000 */
[----:B------:R-:W-:Y:S04]  /*7530*/  SHF.R.U32.HI R0, RZ, 0x15, R0 ;  /* 0x00000015ff007819 */ /* 0x000fe80000011600 */
[----:B------:R-:W-:Y:S11]  /*7540*/  LOP3.LUT P0, RZ, R0, 0x3, R65, 0x48, !PT ;  /* 0x0000000300ff7812 */ /* 0x000ff60007804841 */
[----:B------:R-:W-:Y:S02]  /*7550*/  @!UPT UIADD3 URZ, UPT, UPT, URZ, URZ, URZ ;  /* 0x000000fffffff290 */ /* 0x000fe4000fffe0ff */
[----:B------:R-:W-:Y:S05]  /*7560*/  @!P0 BRA `(.L_x_131) ;  /* 0x0000000000408947 */ /* 0x000fea0003800000 */
[----:B------:R-:W2:Y:S01]  /*7570*/  LDCU.64 UR8, c[0x4][0x70] ;  /* 0x01000e00ff0877ac */ /* 0x000ea20008000a00 */
[----:B------:R-:W-:Y:S01]  /*7580*/  MOV R15, 0x0 ;  /* 0x00000000000f7802 */ /* 0x000fe20000000f00 */
[----:B------:R-:W-:Y:S02]  /*7590*/  HFMA2 R12, -RZ, RZ, 0, 5.9604644775390625e-08 ;  /* 0x00000001ff0c7431 */ /* 0x000fe400000001ff */
[----:B------:R-:W-:Y:S02]  /*75a0*/  IMAD.MOV.U32 R8, RZ, RZ, 0x192 ;  /* 0x00000192ff087424 */ /* 0x000fe400078e00ff */
[----:B------:R-:W-:Y:S01]  /*75b0*/  IMAD.MOV.U32 R13, RZ, RZ, RZ ;  /* 0x000000ffff0d7224 */ /* 0x000fe200078e00ff */
[----:B------:R-:W4:Y:S01]  /*75c0*/  LDCU.64 UR6, c[0x4][0x78] ;  /* 0x01000f00ff0677ac */ /* 0x000f220008000a00 */
[----:B------:R-:W1:Y:S01]  /*75d0*/  LDC.64 R14, c[0x4][R15] ;  /* 0x010000000f0e7b82 */ /* 0x000e620000000a00 */
[----:B------:R-:W5:Y:S01]  /*75e0*/  LDCU.64 UR4, c[0x4][0x10] ;  /* 0x01000200ff0477ac */ /* 0x000f620008000a00 */
[----:B--2---:R-:W-:Y:S01]  /*75f0*/  MOV R5, UR9 ;  /* 0x0000000900057c02 */ /* 0x004fe20008000f00 */
[----:B------:R-:W-:Y:S01]  /*7600*/  IMAD.U32 R4, RZ, RZ, UR8 ;  /* 0x00000008ff047e24 */ /* 0x000fe2000f8e00ff */
[----:B----4-:R-:W-:Y:S01]  /*7610*/  MOV R7, UR7 ;  /* 0x0000000700077c02 */ /* 0x010fe20008000f00 */
[----:B------:R-:W-:Y:S01]  /*7620*/  IMAD.U32 R6, RZ, RZ, UR6 ;  /* 0x00000006ff067e24 */ /* 0x000fe2000f8e00ff */
[----:B-----5:R-:W-:Y:S01]  /*7630*/  MOV R11, UR5 ;  /* 0x00000005000b7c02 */ /* 0x020fe20008000f00 */
[----:B------:R-:W-:Y:S02]  /*7640*/  IMAD.U32 R10, RZ, RZ, UR4 ;  /* 0x00000004ff0a7e24 */ /* 0x000fe4000f8e00ff */
[----:B------:R-:W-:Y:S07]  /*7650*/  LEPC R20, `(.L_x_131) ;  /* 0x000000001014794e */ /* 0x000fee0000000000 */
[----:B-1-3--:R-:W-:Y:S05]  /*7660*/  CALL.ABS.NOINC R14 ;  /* 0x000000000e007343 */ /* 0x00afea0003c00000 */
.L_x_131:
[----:B------:R-:W-:Y:S01]  /*7670*/  ISETP.NE.AND P0, PT, R72, RZ, PT ;  /* 0x000000ff4800720c */ /* 0x000fe20003f05270 */
[----:B------:R-:W-:Y:S05]  /*7680*/  WARPSYNC.ALL ;  /* 0x0000000000007948 */ /* 0x000fea0003800000 */
[----:B------:R-:W-:Y:S01]  /*7690*/  R2UR UR4, R33 ;  /* 0x00000000210472ca */ /* 0x000fe200000e0000 */
[--C-:B-1----:R-:W-:Y:S01]  /*76a0*/  HADD2.F32 R20, -RZ, R40.reuse.H0_H0 ;  /* 0x20000028ff147230 */ /* 0x102fe20000004100 */
[----:B------:R-:W-:Y:S01]  /*76b0*/  R2UR UR5, R79 ;  /* 0x000000004f0572ca */ /* 0x000fe200000e0000 */
[----:B------:R-:W-:Y:S01]  /*76c0*/  HADD2.F32 R34, -RZ, R40.H1_H1 ;  /* 0x30000028ff227230 */ /* 0x000fe20000004100 */
[----:B------:R-:W-:Y:S01]  /*76d0*/  BSSY.RECONVERGENT B0, `(.L_x_132) ;  /* 0x000004f000007945 */ /* 0x000fe20003800200 */
[--C-:B------:R-:W-:Y:S02]  /*76e0*/  HADD2.F32 R21, -RZ, R41.reuse.H0_H0 ;  /* 0x20000029ff157230 */ /* 0x100fe40000004100 */
[----:B------:R-:W-:Y:S02]  /*76f0*/  HADD2.F32 R36, -RZ, R41.H1_H1 ;  /* 0x30000029ff247230 */ /* 0x000fe40000004100 */
[--C-:B------:R-:W-:Y:S02]  /*7700*/  HADD2.F32 R37, -RZ, R42.reuse.H0_H0 ;  /* 0x2000002aff257230 */ /* 0x100fe40000004100 */
[----:B------:R-:W-:Y:S02]  /*7710*/  HADD2.F32 R38, -RZ, R42.H1_H1 ;  /* 0x3000002aff267230 */ /* 0x000fe40000004100 */
[----:B------:R-:W1:Y:S01]  /*7720*/  LDTM.16dp256bit.x4 R4, tmem[UR4+0x40] ;  /* 0x00004004000479ee */ /* 0x000e620008120000 */
[----:B------:R-:W-:Y:S01]  /*7730*/  NOP ;  /* 0x0000000000007918 */ /* 0x000fe20000000000 */
[--C-:B---3--:R-:W-:Y:S01]  /*7740*/  HADD2.F32 R39, -RZ, R43.reuse.H0_H0 ;  /* 0x2000002bff277230 */ /* 0x108fe20000004100 */
[----:B------:R-:W-:Y:S01]  /*7750*/  UIADD3 UR5, UPT, UPT, UR5, 0x1d0, URZ ;  /* 0x000001d005057890 */ /* 0x000fe2000fffe0ff */
[----:B------:R-:W-:Y:S02]  /*7760*/  HADD2.F32 R40, -RZ, R43.H1_H1 ;  /* 0x3000002bff287230 */ /* 0x000fe40000004100 */
[--C-:B------:R-:W-:Y:S01]  /*7770*/  HADD2.F32 R41, -RZ, R48.reuse.H0_H0 ;  /* 0x20000030ff297230 */ /* 0x100fe20000004100 */
[----:B------:R-:W-:Y:S01]  /*7780*/  UPRMT UR5, UR37, 0x654, UR5 ;  /* 0x0000065425057896 */ /* 0x000fe20008000005 */
[----:B------:R-:W-:Y:S02]  /*7790*/  HADD2.F32 R42, -RZ, R48.H1_H1 ;  /* 0x30000030ff2a7230 */ /* 0x000fe40000004100 */
[--C-:B------:R-:W-:Y:S02]  /*77a0*/  HADD2.F32 R43, -RZ, R49.reuse.H0_H0 ;  /* 0x20000031ff2b7230 */ /* 0x100fe40000004100 */
[----:B------:R-:W-:Y:S02]  /*77b0*/  HADD2.F32 R44, -RZ, R49.H1_H1 ;  /* 0x30000031ff2c7230 */ /* 0x000fe40000004100 */
[--C-:B------:R-:W-:Y:S02]  /*77c0*/  HADD2.F32 R45, -RZ, R50.reuse.H0_H0 ;  /* 0x20000032ff2d7230 */ /* 0x100fe40000004100 */
[----:B-1----:R-:W-:Y:S01]  /*77d0*/  SYNCS.ARRIVE.TRANS64.RED.A1T0 RZ, [UR5], RZ ;  /* 0x000000ffffff79a7 */ /* 0x002fe20008100405 */
[----:B------:R-:W-:Y:S02]  /*77e0*/  HADD2.F32 R46, -RZ, R50.H1_H1 ;  /* 0x30000032ff2e7230 */ /* 0x000fe40000004100 */
[--C-:B------:R-:W-:Y:S02]  /*77f0*/  HADD2.F32 R47, -RZ, R51.reuse.H0_H0 ;  /* 0x20000033ff2f7230 */ /* 0x100fe40000004100 */
[----:B------:R-:W-:Y:S02]  /*7800*/  HADD2.F32 R48, -RZ, R51.H1_H1 ;  /* 0x30000033ff307230 */ /* 0x000fe40000004100 */
[C---:B------:R-:W-:Y:S01]  /*7810*/  FMUL R4, R32.reuse, R4 ;  /* 0x0000000420047220 */ /* 0x040fe20000400000 */
[C---:B------:R-:W-:Y:S01]  /*7820*/  FMUL R5, R32.reuse, R5 ;  /* 0x0000000520057220 */ /* 0x040fe20000400000 */
[C---:B------:R-:W-:Y:S01]  /*7830*/  FMUL R6, R32.reuse, R6 ;  /* 0x0000000620067220 */ /* 0x040fe20000400000 */
[C---:B------:R-:W-:Y:S01]  /*7840*/  FMUL R7, R32.reuse, R7 ;  /* 0x0000000720077220 */ /* 0x040fe20000400000 */
[C---:B------:R-:W-:Y:S01]  /*7850*/  FFMA R4, R35.reuse, R20, R4 ;  /* 0x0000001423047223 */ /* 0x040fe20000000004 */
[C---:B------:R-:W-:Y:S01]  /*7860*/  FFMA R5, R35.reuse, R34, R5 ;  /* 0x0000002223057223 */ /* 0x040fe20000000005 */
[C---:B------:R-:W-:Y:S01]  /*7870*/  FFMA R6, R35.reuse, R21, R6 ;  /* 0x0000001523067223 */ /* 0x040fe20000000006 */
[----:B------:R-:W-:Y:S01]  /*7880*/  FFMA R7, R35, R36, R7 ;  /* 0x0000002423077223 */ /* 0x000fe20000000007 */
[C---:B------:R-:W-:Y:S01]  /*7890*/  FMUL R8, R32.reuse, R8 ;  /* 0x0000000820087220 */ /* 0x040fe20000400000 */
[C---:B------:R-:W-:Y:S01]  /*78a0*/  FMUL R9, R32.reuse, R9 ;  /* 0x0000000920097220 */ /* 0x040fe20000400000 */
[----:B------:R-:W-:Y:S01]  /*78b0*/  F2FP.F16.F32.PACK_AB R36, R5, R4 ;  /* 0x000000040524723e */ /* 0x000fe200000000ff */
[C---:B------:R-:W-:Y:S01]  /*78c0*/  FMUL R0, R32.reuse, R10 ;  /* 0x0000000a20007220 */ /* 0x040fe20000400000 */
[----:B------:R-:W-:Y:S01]  /*78d0*/  FFMA R8, R35, R37, R8 ;  /* 0x0000002523087223 */ /* 0x000fe20000000008 */
[----:B------:R-:W-:Y:S01]  /*78e0*/  F2FP.F16.F32.PACK_AB R37, R7, R6 ;  /* 0x000000060725723e */ /* 0x000fe200000000ff */
[C---:B------:R-:W-:Y:S01]  /*78f0*/  FFMA R9, R35.reuse, R38, R9 ;  /* 0x0000002623097223 */ /* 0x040fe20000000009 */
[C---:B------:R-:W-:Y:S01]  /*7900*/  FMUL R3, R32.reuse, R11 ;  /* 0x0000000b20037220 */ /* 0x040fe20000400000 */
[C---:B------:R-:W-:Y:S01]  /*7910*/  FMUL R10, R32.reuse, R12 ;  /* 0x0000000c200a7220 */ /* 0x040fe20000400000 */
[C---:B------:R-:W-:Y:S01]  /*7920*/  FMUL R11, R32.reuse, R13 ;  /* 0x0000000d200b7220 */ /* 0x040fe20000400000 */
[C---:B------:R-:W-:Y:S01]  /*7930*/  FFMA R0, R35.reuse, R39, R0 ;  /* 0x0000002723007223 */ /* 0x040fe20000000000 */
        /* <DEDUP_REMOVED lines=40> */
.L_x_133:
[----:B------:R-:W-:Y:S05]  /*7bc0*/  BSYNC.RECONVERGENT B0 ;  /* 0x0000000000007941 */ /* 0x000fea0003800200 */
.L_x_132:
[----:B------:R-:W-:Y:S01]  /*7bd0*/  BAR.SYNC.DEFER_BLOCKING 0x1, 0x80 ;  /* 0x0042000000007b1d */ /* 0x000fe20000010000 */
[----:B------:R-:W-:Y:S01]  /*7be0*/  UIADD3 UR4, UPT, UPT, UR50, 0x1, URZ ;  /* 0x0000000132047890 */ /* 0x000fe2000fffe0ff */
[----:B------:R-:W-:Y:S03]  /*7bf0*/  IADD3 R0, PT, PT, R30, 0x1, RZ ;  /* 0x000000011e007810 */ /* 0x000fe60007ffe0ff */
[----:B------:R-:W-:Y:S09]  /*7c00*/  UISETP.GT.U32.AND UP0, UPT, UR4, -0x3, UPT ;  /* 0xfffffffd0400788c */ /* 0x000ff2000bf04070 */
[----:B------:R-:W-:Y:S05]  /*7c10*/  BRA.U UP0, `(.L_x_134) ;  /* 0x0000000100287547 */ /* 0x000fea000b800000 */
[----:B------:R-:W-:Y:S01]  /*7c20*/  ISETP.NE.AND P0, PT, R76, RZ, PT ;  /* 0x000000ff4c00720c */ /* 0x000fe20003f05270 */
[----:B------:R-:W-:Y:S01]  /*7c30*/  IMAD.U32 R4, RZ, RZ, UR49 ;  /* 0x00000031ff047e24 */ /* 0x000fe2000f8e00ff */
[----:B------:R-:W-:Y:S01]  /*7c40*/  UIADD3 UR49, UPT, UPT, UR49, 0x1, URZ ;  /* 0x0000000131317890 */ /* 0x000fe2000fffe0ff */
[----:B------:R-:W-:Y:S03]  /*7c50*/  IMAD.U32 R3, RZ, RZ, UR37 ;  /* 0x00000025ff037e24 */ /* 0x000fe6000f8e00ff */
[----:B------:R-:W-:Y:S04]  /*7c60*/  UISETP.NE.AND UP0, UPT, UR49, 0x3, UPT ;  /* 0x000000033100788c */ /* 0x000fe8000bf05270 */
[----:B------:R-:W-:Y:S03]  /*7c70*/  USEL UR49, UR49, URZ, UP0 ;  /* 0x000000ff31317287 */ /* 0x000fe60008000000 */
[----:B------:R-:W-:Y:S05]  /*7c80*/  @P0 LEA R4, R4, UR48, 0x3 ;  /* 0x0000003004040c11 */ /* 0x000fea000f8e18ff */
[----:B------:R-:W-:Y:S05]  /*7c90*/  @P0 VIADD R4, R4, 0x168 ;  /* 0x0000016804040836 */ /* 0x000fea0000000000 */
[----:B------:R-:W-:Y:S04]  /*7ca0*/  @P0 PRMT R3, R3, 0x654, R4 ;  /* 0x0000065403030816 */ /* 0x000fe80000000004 */
[----:B------:R2:W-:Y:S03]  /*7cb0*/  @P0 SYNCS.ARRIVE.TRANS64.RED.A1T0 RZ, [R3+URZ], RZ ;  /* 0x000000ff03ff09a7 */ /* 0x0005e600081004ff */
.L_x_134:
[----:B------:R-:W-:Y:S01]  /*7cc0*/  ISETP.NE.AND P2, PT, R73, RZ, PT ;  /* 0x000000ff4900720c */ /* 0x000fe20003f45270 */
[----:B------:R-:W-:Y:S01]  /*7cd0*/  UIADD3 UR50, UPT, UPT, UR50, 0x3, URZ ;  /* 0x0000000332327890 */ /* 0x000fe2000fffe0ff */
[----:B------:R-:W-:Y:S01]  /*7ce0*/  ISETP.NE.AND P0, PT, R75, 0x2, PT ;  /* 0x000000024b00780c */ /* 0x000fe20003f05270 */
[----:B------:R-:W-:Y:S01]  /*7cf0*/  IMAD.IADD R20, R29, 0x1, R58 ;  /* 0x000000011d147824 */ /* 0x000fe200078e023a */
[----:B------:R-:W-:Y:S01]  /*7d00*/  ISETP.NE.AND P1, PT, R0, 0x4, PT ;  /* 0x000000040000780c */ /* 0x000fe20003f25270 */
[----:B------:R-:W-:Y:S01]  /*7d10*/  IMAD.IADD R21, R31, 0x1, R60 ;  /* 0x000000011f157824 */ /* 0x000fe200078e023c */
[----:B--2---:R-:W-:Y:S02]  /*7d20*/  SEL R3, RZ, 0x1, P0 ;  /* 0x00000001ff037807 */ /* 0x004fe40000000000 */
[----:B------:R-:W-:Y:S02]  /*7d30*/  SEL R4, RZ, 0x1, P1 ;  /* 0x00000001ff047807 */ /* 0x000fe40000800000 */
[----:B------:R-:W-:Y:S02]  /*7d40*/  LOP3.LUT R68, R68, R3, RZ, 0x3c, !PT ;  /* 0x0000000344447212 */ /* 0x000fe400078e3cff */
[----:B------:R-:W-:Y:S02]  /*7d50*/  LOP3.LUT R69, R69, R4, RZ, 0x3c, !PT ;  /* 0x0000000445457212 */ /* 0x000fe400078e3cff */
[----:B------:R-:W-:Y:S02]  /*7d60*/  @P2 R2UR UR36, R67 ;  /* 0x00000000432422ca */ /* 0x000fe400000e0000 */
[----:B------:R-:W-:Y:S02]  /*7d70*/  SEL R75, R75, RZ, P0 ;  /* 0x000000ff4b4b7207 */ /* 0x000fe40000000000 */
[----:B------:R-:W-:Y:S01]  /*7d80*/  SEL R30, R0, RZ, P1 ;  /* 0x000000ff001e7207 */ /* 0x000fe20000800000 */
[----:B------:R-:W-:Y:S10]  /*7d90*/  @P2 BRA `(.L_x_135) ;  /* 0xffffffd8002c2947 */ /* 0x000ff4000383ffff */
[----:B------:R-:W-:-:S09]  /*7da0*/  UISETP.NE.AND UP0, UPT, UR51, URZ, UPT ;  /* 0x000000ff3300728c */ /* 0x000fd2000bf05270 */
[----:B------:R-:W-:Y:S05]  /*7db0*/  BRA.U !UP0, `(.L_x_136) ;  /* 0x0000000108487547 */ /* 0x000fea000b800000 */
[----:B------:R-:W2:Y:S02]  /*7dc0*/  LDCU.64 UR4, c[0x0][0x890] ;  /* 0x00011200ff0477ac */ /* 0x000ea40008000a00 */
[----:B--2---:R-:W-:-:S04]  /*7dd0*/  UISETP.NE.U32.AND UP0, UPT, UR4, URZ, UPT ;  /* 0x000000ff0400728c */ /* 0x004fc8000bf05070 */
[----:B------:R-:W-:-:S09]  /*7de0*/  UISETP.NE.AND.EX UP0, UPT, UR5, URZ, UPT, UP0 ;  /* 0x000000ff0500728c */ /* 0x000fd2000bf05300 */
[----:B------:R-:W-:Y:S05]  /*7df0*/  BRA.U UP0, `(.L_x_137) ;  /* 0x00000001000c7547 */ /* 0x000fea000b800000 */
[----:B------:R-:W-:-:S13]  /*7e00*/  FSETP.NEU.AND P0, PT, R35, RZ, PT ;  /* 0x000000ff2300720b */ /* 0x000fda0003f0d000 */
[----:B------:R-:W-:Y:S05]  /*7e10*/  @!P0 EXIT ;  /* 0x000000000000894d */ /* 0x000fea0003800000 */
[----:B------:R-:W-:Y:S05]  /*7e20*/  BRA `(.L_x_136) ;  /* 0x00000000002c7947 */ /* 0x000fea0003800000 */
.L_x_137:
[----:B------:R-:W-:Y:S01]  /*7e30*/  ISETP.NE.AND P0, PT, R74, RZ, PT ;  /* 0x000000ff4a00720c */ /* 0x000fe20003f05270 */
[----:B------:R-:W-:-:S12]  /*7e40*/  BSSY.RECONVERGENT B0, `(.L_x_136) ;  /* 0x0000009000007945 */ /* 0x000fd80003800200 */
[----:B------:R-:W-:Y:S05]  /*7e50*/  @P0 BRA `(.L_x_138) ;  /* 0x0000000000140947 */ /* 0x000fea0003800000 */
[----:B------:R-:W2:Y:S02]  /*7e60*/  LDCU.64 UR4, c[0x0][0x888] ;  /* 0x00011100ff0477ac */ /* 0x000ea40008000a00 */
[----:B--2---:R-:W-:-:S04]  /*7e70*/  ISETP.NE.U32.AND P0, PT, RZ, UR4, PT ;  /* 0x00000004ff007c0c */ /* 0x004fc8000bf05070 */
[----:B------:R-:W-:-:S13]  /*7e80*/  ISETP.NE.AND.EX P0, PT, RZ, UR5, PT, P0 ;  /* 0x00000005ff007c0c */ /* 0x000fda000bf05300 */
[----:B------:R-:W-:Y:S05]  /*7e90*/  @!P0 EXIT ;  /* 0x000000000000894d */ /* 0x000fea0003800000 */
[----:B------:R-:W-:Y:S05]  /*7ea0*/  BRA `(.L_x_139) ;  /* 0x0000000000087947 */ /* 0x000fea0003800000 */
.L_x_138:
[----:B------:R-:W-:-:S13]  /*7eb0*/  FSETP.NEU.AND P0, PT, R35, RZ, PT ;  /* 0x000000ff2300720b */ /* 0x000fda0003f0d000 */
[----:B------:R-:W-:Y:S05]  /*7ec0*/  @!P0 EXIT ;  /* 0x000000000000894d */ /* 0x000fea0003800000 */
.L_x_139:
[----:B------:R-:W-:Y:S05]  /*7ed0*/  BSYNC.RECONVERGENT B0 ;  /* 0x0000000000007941 */ /* 0x000fea0003800200 */
.L_x_136:
[----:B------:R-:W-:Y:S01]  /*7ee0*/  ULEA UR4, UR49, UR48, 0x3 ;  /* 0x0000003031047291 */ /* 0x000fe2000f8e18ff */
[----:B------:R-:W-:-:S04]  /*7ef0*/  DEPBAR.LE SB0, 0x0 ;  /* 0x000080000000791a */ /* 0x000fc80000000000 */
[----:B------:R-:W-:-:S04]  /*7f00*/  UIADD3 UR4, UPT, UPT, UR4, 0x168, URZ ;  /* 0x0000016804047890 */ /* 0x000fc8000fffe0ff */
[----:B------:R-:W-:-:S09]  /*7f10*/  UPRMT UR4, UR37, 0x654, UR4 ;  /* 0x0000065425047896 */ /* 0x000fd20008000004 */
[----:B------:R-:W-:Y:S01]  /*7f20*/  SYNCS.ARRIVE.TRANS64.RED.A1T0 RZ, [UR4], RZ ;  /* 0x000000ffffff79a7 */ /* 0x000fe20008100404 */
[----:B------:R-:W-:Y:S05]  /*7f30*/  EXIT ;  /* 0x000000000000794d */ /* 0x000fea0003800000 */
.L_x_20:
[----:B--2---:R2:W1:Y:S02]  /*7f40*/  SYNCS.PHASECHK.TRANS64.TRYWAIT P0, [R3+URZ+0x200], R2 ;  /* 0x00020002030075a7 */ /* 0x00446400080011ff */
[----:B-1----:R-:W-:Y:S05]  /*7f50*/  @!P0 NANOSLEEP.SYNCS 0x989680 ;  /* 0x009896800000895d */ /* 0x002fea0003900000 */
[----:B------:R-:W1:Y:S02]  /*7f60*/  @!P0 SYNCS.PHASECHK.TRANS64 P0, [R3+URZ+0x200], R2 ;  /* 0x00020002030085a7 */ /* 0x000e6400080010ff */
[----:B-1----:R-:W-:Y:S05]  /*7f70*/  @!P0 BRA `(.L_x_20) ;  /* 0xfffffffc00f08947 */ /* 0x002fea000383ffff */
[----:B------:R-:W-:Y:S05]  /*7f80*/  BRA `(.L_x_140) ;  /* 0xffffff9800247947 */ /* 0x000fea000383ffff */
.L_x_23:
[----:B-1----:R-:W-:Y:S07]  /*7f90*/  MOV R2, UR33 ;  /* 0x0000002100027c02 */ /* 0x002fee0008000f00 */
.L_x_141:
[----:B-1----:R1:W2:Y:S02]  /*7fa0*/  SYNCS.PHASECHK.TRANS64.TRYWAIT P0, [R2+URZ+0xa8], R5 ;  /* 0x0000a805020075a7 */ /* 0x0022a400080011ff */
[----:B--2---:R-:W-:Y:S05]  /*7fb0*/  @!P0 NANOSLEEP.SYNCS 0x989680 ;  /* 0x009896800000895d */ /* 0x004fea0003900000 */
[----:B------:R-:W2:Y:S02]  /*7fc0*/  @!P0 SYNCS.PHASECHK.TRANS64 P0, [R2+URZ+0xa8], R5 ;  /* 0x0000a805020085a7 */ /* 0x000ea400080010ff */
[----:B--2---:R-:W-:Y:S05]  /*7fd0*/  @!P0 BRA `(.L_x_141) ;  /* 0xfffffffc00f08947 */ /* 0x004fea000383ffff */
[----:B------:R-:W-:Y:S05]  /*7fe0*/  BRA `(.L_x_22) ;  /* 0xffffff9800747947 */ /* 0x000fea000383ffff */
.L_x_29:
[----:B-1----:R-:W-:Y:S07]  /*7ff0*/  MOV R2, UR17 ;  /* 0x0000001100027c02 */ /* 0x002fee0008000f00 */
.L_x_142:
[----:B-1----:R1:W2:Y:S02]  /*8000*/  SYNCS.PHASECHK.TRANS64.TRYWAIT P0, [R2+URZ+0xa8], R5 ;  /* 0x0000a805020075a7 */ /* 0x0022a400080011ff */
[----:B--2---:R-:W-:Y:S05]  /*8010*/  @!P0 NANOSLEEP.SYNCS 0x989680 ;  /* 0x009896800000895d */ /* 0x004fea0003900000 */
[----:B------:R-:W2:Y:S02]  /*8020*/  @!P0 SYNCS.PHASECHK.TRANS64 P0, [R2+URZ+0xa8], R5 ;  /* 0x0000a805020085a7 */ /* 0x000ea400080010ff */
[----:B--2---:R-:W-:Y:S05]  /*8030*/  @!P0 BRA `(.L_x_142) ;  /* 0xfffffffc00f08947 */ /* 0x004fea000383ffff */
[----:B------:R-:W-:Y:S05]  /*8040*/  BRA `(.L_x_28) ;  /* 0xffffff9c001c7947 */ /* 0x000fea000383ffff */
.L_x_33:
[----:B-1----:R1:W2:Y:S02]  /*8050*/  SYNCS.PHASECHK.TRANS64.TRYWAIT P0, [R2+URZ+0x190], R3 ;  /* 0x00019003020075a7 */ /* 0x0022a400080011ff */
[----:B--2---:R-:W-:Y:S05]  /*8060*/  @!P0 NANOSLEEP.SYNCS 0x989680 ;  /* 0x009896800000895d */ /* 0x004fea0003900000 */
[----:B------:R-:W2:Y:S02]  /*8070*/  @!P0 SYNCS.PHASECHK.TRANS64 P0, [R2+URZ+0x190], R3 ;  /* 0x00019003020085a7 */ /* 0x000ea400080010ff */
[----:B--2---:R-:W-:Y:S05]  /*8080*/  @!P0 BRA `(.L_x_33) ;  /* 0xfffffffc00f08947 */ /* 0x004fea000383ffff */
[----:B------:R-:W-:Y:S05]  /*8090*/  BRA `(.L_x_143) ;  /* 0xffffff9c00ac7947 */ /* 0x000fea000383ffff */
.L_x_37:
[----:B----4-:R-:W-:-:S07]  /*80a0*/  MOV R0, UR5 ;  /* 0x0000000500007c02 */ /* 0x010fce0008000f00 */
.L_x_144:
[----:B-1----:R1:W2:Y:S02]  /*80b0*/  SYNCS.PHASECHK.TRANS64.TRYWAIT P0, [R0+URZ], R3 ;  /* 0x00000003000075a7 */ /* 0x0022a400080011ff */
[----:B--2---:R-:W-:Y:S05]  /*80c0*/  @!P0 NANOSLEEP.SYNCS 0x989680 ;  /* 0x009896800000895d */ /* 0x004fea0003900000 */
[----:B------:R-:W2:Y:S02]  /*80d0*/  @!P0 SYNCS.PHASECHK.TRANS64 P0, [R0+URZ], R3 ;  /* 0x00000003000085a7 */ /* 0x000ea400080010ff */
[----:B--2---:R-:W-:Y:S05]  /*80e0*/  @!P0 BRA `(.L_x_144) ;  /* 0xfffffffc00f08947 */ /* 0x004fea000383ffff */
[----:B------:R-:W-:Y:S05]  /*80f0*/  BRA `(.L_x_145) ;  /* 0xffffffa4001c7947 */ /* 0x000fea000383ffff */
.L_x_38:
[----:B----4-:R-:W-:-:S07]  /*8100*/  MOV R0, UR5 ;  /* 0x0000000500007c02 */ /* 0x010fce0008000f00 */
.L_x_146:
[----:B-1----:R1:W2:Y:S02]  /*8110*/  SYNCS.PHASECHK.TRANS64.TRYWAIT P0, [R0+URZ], R3 ;  /* 0x00000003000075a7 */ /* 0x0022a400080011ff */
[----:B--2---:R-:W-:Y:S05]  /*8120*/  @!P0 NANOSLEEP.SYNCS 0x989680 ;  /* 0x009896800000895d */ /* 0x004fea0003900000 */
[----:B------:R-:W2:Y:S02]  /*8130*/  @!P0 SYNCS.PHASECHK.TRANS64 P0, [R0+URZ], R3 ;  /* 0x00000003000085a7 */ /* 0x000ea400080010ff */
[----:B--2---:R-:W-:Y:S05]  /*8140*/  @!P0 BRA `(.L_x_146) ;  /* 0xfffffffc00f08947 */ /* 0x004fea000383ffff */
[----:B------:R-:W-:Y:S05]  /*8150*/  BRA `(.L_x_147) ;  /* 0xffffffa400287947 */ /* 0x000fea000383ffff */
.L_x_39:
[----:B----4-:R-:W-:-:S07]  /*8160*/  MOV R0, UR5 ;  /* 0x0000000500007c02 */ /* 0x010fce0008000f00 */
.L_x_148:
[----:B-1----:R1:W2:Y:S02]  /*8170*/  SYNCS.PHASECHK.TRANS64.TRYWAIT P0, [R0+URZ], R3 ;  /* 0x00000003000075a7 */ /* 0x0022a400080011ff */
[----:B--2---:R-:W-:Y:S05]  /*8180*/  @!P0 NANOSLEEP.SYNCS 0x989680 ;  /* 0x009896800000895d */ /* 0x004fea0003900000 */
[----:B------:R-:W2:Y:S02]  /*8190*/  @!P0 SYNCS.PHASECHK.TRANS64 P0, [R0+URZ], R3 ;  /* 0x00000003000085a7 */ /* 0x000ea400080010ff */
[----:B--2---:R-:W-:Y:S05]  /*81a0*/  @!P0 BRA `(.L_x_148) ;  /* 0xfffffffc00f08947 */ /* 0x004fea000383ffff */
[----:B------:R-:W-:Y:S05]  /*81b0*/  BRA `(.L_x_149) ;  /* 0xffffffa400347947 */ /* 0x000fea000383ffff */
.L_x_40:
[----:B----4-:R-:W-:-:S07]  /*81c0*/  MOV R0, UR5 ;  /* 0x0000000500007c02 */ /* 0x010fce0008000f00 */
.L_x_150:
[----:B-1----:R1:W2:Y:S02]  /*81d0*/  SYNCS.PHASECHK.TRANS64.TRYWAIT P0, [R0+URZ], R3 ;  /* 0x00000003000075a7 */ /* 0x0022a400080011ff */
[----:B--2---:R-:W-:Y:S05]  /*81e0*/  @!P0 NANOSLEEP.SYNCS 0x989680 ;  /* 0x009896800000895d */ /* 0x004fea0003900000 */
[----:B------:R-:W2:Y:S02]  /*81f0*/  @!P0 SYNCS.PHASECHK.TRANS64 P0, [R0+URZ], R3 ;  /* 0x00000003000085a7 */ /* 0x000ea400080010ff */
[----:B--2---:R-:W-:Y:S05]  /*8200*/  @!P0 BRA `(.L_x_150) ;  /* 0xfffffffc00f08947 */ /* 0x004fea000383ffff */
[----:B------:R-:W-:Y:S05]  /*8210*/  BRA `(.L_x_151) ;  /* 0xffffffa400407947 */ /* 0x000fea000383ffff */
.L_x_41:
[----:B----4-:R-:W-:-:S07]  /*8220*/  MOV R0, UR5 ;  /* 0x0000000500007c02 */ /* 0x010fce0008000f00 */
.L_x_152:
[----:B-1----:R1:W2:Y:S02]  /*8230*/  SYNCS.PHASECHK.TRANS64.TRYWAIT P0, [R0+URZ], R3 ;  /* 0x00000003000075a7 */ /* 0x0022a400080011ff */
[----:B--2---:R-:W-:Y:S05]  /*8240*/  @!P0 NANOSLEEP.SYNCS 0x989680 ;  /* 0x009896800000895d */ /* 0x004fea0003900000 */
[----:B------:R-:W2:Y:S02]  /*8250*/  @!P0 SYNCS.PHASECHK.TRANS64 P0, [R0+URZ], R3 ;  /* 0x00000003000085a7 */ /* 0x000ea400080010ff */
[----:B--2---:R-:W-:Y:S05]  /*8260*/  @!P0 BRA `(.L_x_152) ;  /* 0xfffffffc00f08947 */ /* 0x004fea000383ffff */
[----:B------:R-:W-:Y:S05]  /*8270*/  BRA `(.L_x_153) ;  /* 0xffffffa4004c7947 */ /* 0x000fea000383ffff */
.L_x_42:
[----:B----4-:R-:W-:-:S07]  /*8280*/  MOV R0, UR5 ;  /* 0x0000000500007c02 */ /* 0x010fce0008000f00 */
.L_x_154:
[----:B-1----:R1:W2:Y:S02]  /*8290*/  SYNCS.PHASECHK.TRANS64.TRYWAIT P0, [R0+URZ], R3 ;  /* 0x00000003000075a7 */ /* 0x0022a400080011ff */
[----:B--2---:R-:W-:Y:S05]  /*82a0*/  @!P0 NANOSLEEP.SYNCS 0x989680 ;  /* 0x009896800000895d */ /* 0x004fea0003900000 */
[----:B------:R-:W2:Y:S02]  /*82b0*/  @!P0 SYNCS.PHASECHK.TRANS64 P0, [R0+URZ], R3 ;  /* 0x00000003000085a7 */ /* 0x000ea400080010ff */
[----:B--2---:R-:W-:Y:S05]  /*82c0*/  @!P0 BRA `(.L_x_154) ;  /* 0xfffffffc00f08947 */ /* 0x004fea000383ffff */
[----:B------:R-:W-:Y:S05]  /*82d0*/  BRA `(.L_x_155) ;  /* 0xffffffa400587947 */ /* 0x000fea000383ffff */
.L_x_43:
[----:B----4-:R-:W-:-:S07]  /*82e0*/  MOV R0, UR5 ;  /* 0x0000000500007c02 */ /* 0x010fce0008000f00 */
.L_x_156:
[----:B-1----:R1:W2:Y:S02]  /*82f0*/  SYNCS.PHASECHK.TRANS64.TRYWAIT P0, [R0+URZ], R3 ;  /* 0x00000003000075a7 */ /* 0x0022a400080011ff */
[----:B--2---:R-:W-:Y:S05]  /*8300*/  @!P0 NANOSLEEP.SYNCS 0x989680 ;  /* 0x009896800000895d */ /* 0x004fea0003900000 */
[----:B------:R-:W2:Y:S02]  /*8310*/  @!P0 SYNCS.PHASECHK.TRANS64 P0, [R0+URZ], R3 ;  /* 0x00000003000085a7 */ /* 0x000ea400080010ff */
[----:B--2---:R-:W-:Y:S05]  /*8320*/  @!P0 BRA `(.L_x_156) ;  /* 0xfffffffc00f08947 */ /* 0x004fea000383ffff */
[----:B------:R-:W-:Y:S05]  /*8330*/  BRA `(.L_x_157) ;  /* 0xffffffa400647947 */ /* 0x000fea000383ffff */
.L_x_44:
[----:B----4-:R-:W-:-:S07]  /*8340*/  MOV R0, UR5 ;  /* 0x0000000500007c02 */ /* 0x010fce0008000f00 */
.L_x_158:
[----:B-1----:R1:W2:Y:S02]  /*8350*/  SYNCS.PHASECHK.TRANS64.TRYWAIT P0, [R0+URZ], R3 ;  /* 0x00000003000075a7 */ /* 0x0022a400080011ff */
[----:B--2---:R-:W-:Y:S05]  /*8360*/  @!P0 NANOSLEEP.SYNCS 0x989680 ;  /* 0x009896800000895d */ /* 0x004fea0003900000 */
[----:B------:R-:W2:Y:S02]  /*8370*/  @!P0 SYNCS.PHASECHK.TRANS64 P0, [R0+URZ], R3 ;  /* 0x00000003000085a7 */ /* 0x000ea400080010ff */
[----:B--2---:R-:W-:Y:S05]  /*8380*/  @!P0 BRA `(.L_x_158) ;  /* 0xfffffffc00f08947 */ /* 0x004fea000383ffff */
[----:B------:R-:W-:Y:S05]  /*8390*/  BRA `(.L_x_159) ;  /* 0xffffffa400707947 */ /* 0x000fea000383ffff */
.L_x_45:
[----:B----4-:R-:W-:-:S07]  /*83a0*/  MOV R0, UR5 ;  /* 0x0000000500007c02 */ /* 0x010fce0008000f00 */
.L_x_160:
[----:B-1----:R1:W2:Y:S02]  /*83b0*/  SYNCS.PHASECHK.TRANS64.TRYWAIT P0, [R0+URZ], R3 ;  /* 0x00000003000075a7 */ /* 0x0022a400080011ff */
[----:B--2---:R-:W-:Y:S05]  /*83c0*/  @!P0 NANOSLEEP.SYNCS 0x989680 ;  /* 0x009896800000895d */ /* 0x004fea0003900000 */
[----:B------:R-:W2:Y:S02]  /*83d0*/  @!P0 SYNCS.PHASECHK.TRANS64 P0, [R0+URZ], R3 ;  /* 0x00000003000085a7 */ /* 0x000ea400080010ff */
[----:B--2---:R-:W-:Y:S05]  /*83e0*/  @!P0 BRA `(.L_x_160) ;  /* 0xfffffffc00f08947 */ /* 0x004fea000383ffff */
[----:B------:R-:W-:Y:S05]  /*83f0*/  BRA `(.L_x_161) ;  /* 0xffffffa4007c7947 */ /* 0x000fea000383ffff */
.L_x_46:
[----:B----4-:R-:W-:-:S07]  /*8400*/  MOV R0, UR5 ;  /* 0x0000000500007c02 */ /* 0x010fce0008000f00 */
.L_x_162:
[----:B-1----:R1:W2:Y:S02]  /*8410*/  SYNCS.PHASECHK.TRANS64.TRYWAIT P0, [R0+URZ], R3 ;  /* 0x00000003000075a7 */ /* 0x0022a400080011ff */
[----:B--2---:R-:W-:Y:S05]  /*8420*/  @!P0 NANOSLEEP.SYNCS 0x989680 ;  /* 0x009896800000895d */ /* 0x004fea0003900000 */
[----:B------:R-:W2:Y:S02]  /*8430*/  @!P0 SYNCS.PHASECHK.TRANS64 P0, [R0+URZ], R3 ;  /* 0x00000003000085a7 */ /* 0x000ea400080010ff */
[----:B--2---:R-:W-:Y:S05]  /*8440*/  @!P0 BRA `(.L_x_162) ;  /* 0xfffffffc00f08947 */ /* 0x004fea000383ffff */
[----:B------:R-:W-:Y:S05]  /*8450*/  BRA `(.L_x_163) ;  /* 0xffffffa400887947 */ /* 0x000fea000383ffff */
.L_x_47:
[----:B----4-:R-:W-:-:S07]  /*8460*/  MOV R0, UR5 ;  /* 0x0000000500007c02 */ /* 0x010fce0008000f00 */
.L_x_164:
[----:B-1----:R1:W2:Y:S02]  /*8470*/  SYNCS.PHASECHK.TRANS64.TRYWAIT P0, [R0+URZ], R3 ;  /* 0x00000003000075a7 */ /* 0x0022a400080011ff */
[----:B--2---:R-:W-:Y:S05]  /*8480*/  @!P0 NANOSLEEP.SYNCS 0x989680 ;  /* 0x009896800000895d */ /* 0x004fea0003900000 */
[----:B------:R-:W2:Y:S02]  /*8490*/  @!P0 SYNCS.PHASECHK.TRANS64 P0, [R0+URZ], R3 ;  /* 0x00000003000085a7 */ /* 0x000ea400080010ff */
[----:B--2---:R-:W-:Y:S05]  /*84a0*/  @!P0 BRA `(.L_x_164) ;  /* 0xfffffffc00f08947 */ /* 0x004fea000383ffff */
[----:B------:R-:W-:Y:S05]  /*84b0*/  BRA `(.L_x_165) ;  /* 0xffffffa400947947 */ /* 0x000fea000383ffff */
.L_x_48:
[----:B----4-:R-:W-:-:S07]  /*84c0*/  MOV R0, UR5 ;  /* 0x0000000500007c02 */ /* 0x010fce0008000f00 */
.L_x_166:
[----:B-1----:R1:W2:Y:S02]  /*84d0*/  SYNCS.PHASECHK.TRANS64.TRYWAIT P0, [R0+URZ], R3 ;  /* 0x00000003000075a7 */ /* 0x0022a400080011ff */
[----:B--2---:R-:W-:Y:S05]  /*84e0*/  @!P0 NANOSLEEP.SYNCS 0x989680 ;  /* 0x009896800000895d */ /* 0x004fea0003900000 */
[----:B------:R-:W2:Y:S02]  /*84f0*/  @!P0 SYNCS.PHASECHK.TRANS64 P0, [R0+URZ], R3 ;  /* 0x00000003000085a7 */ /* 0x000ea400080010ff */
[----:B--2---:R-:W-:Y:S05]  /*8500*/  @!P0 BRA `(.L_x_166) ;  /* 0xfffffffc00f08947 */ /* 0x004fea000383ffff */
[----:B------:R-:W-:Y:S05]  /*8510*/  BRA `(.L_x_167) ;  /* 0xffffffa400a07947 */ /* 0x000fea000383ffff */
.L_x_49:
[----:B----4-:R-:W-:-:S07]  /*8520*/  MOV R0, UR5 ;  /* 0x0000000500007c02 */ /* 0x010fce0008000f00 */
.L_x_168:
[----:B-1----:R1:W2:Y:S02]  /*8530*/  SYNCS.PHASECHK.TRANS64.TRYWAIT P0, [R0+URZ], R3 ;  /* 0x00000003000075a7 */ /* 0x0022a400080011ff */
[----:B--2---:R-:W-:Y:S05]  /*8540*/  @!P0 NANOSLEEP.SYNCS 0x989680 ;  /* 0x009896800000895d */ /* 0x004fea0003900000 */
[----:B------:R-:W2:Y:S02]  /*8550*/  @!P0 SYNCS.PHASECHK.TRANS64 P0, [R0+URZ], R3 ;  /* 0x00000003000085a7 */ /* 0x000ea400080010ff */
[----:B--2---:R-:W-:Y:S05]  /*8560*/  @!P0 BRA `(.L_x_168) ;  /* 0xfffffffc00f08947 */ /* 0x004fea000383ffff */
[----:B------:R-:W-:Y:S05]  /*8570*/  BRA `(.L_x_169) ;  /* 0xffffffa400ac7947 */ /* 0x000fea000383ffff */
.L_x_50:
[----:B----4-:R-:W-:-:S07]  /*8580*/  MOV R0, UR5 ;  /* 0x0000000500007c02 */ /* 0x010fce0008000f00 */
.L_x_170:
[----:B-1----:R1:W2:Y:S02]  /*8590*/  SYNCS.PHASECHK.TRANS64.TRYWAIT P0, [R0+URZ], R3 ;  /* 0x00000003000075a7 */ /* 0x0022a400080011ff */
[----:B--2---:R-:W-:Y:S05]  /*85a0*/  @!P0 NANOSLEEP.SYNCS 0x989680 ;  /* 0x009896800000895d */ /* 0x004fea0003900000 */
[----:B------:R-:W2:Y:S02]  /*85b0*/  @!P0 SYNCS.PHASECHK.TRANS64 P0, [R0+URZ], R3 ;  /* 0x00000003000085a7 */ /* 0x000ea400080010ff */
[----:B--2---:R-:W-:Y:S05]  /*85c0*/  @!P0 BRA `(.L_x_170) ;  /* 0xfffffffc00f08947 */ /* 0x004fea000383ffff */
[----:B------:R-:W-:Y:S05]  /*85d0*/  BRA `(.L_x_171) ;  /* 0xffffffa400b87947 */ /* 0x000fea000383ffff */
.L_x_51:
[----:B----4-:R-:W-:-:S07]  /*85e0*/  MOV R0, UR5 ;  /* 0x0000000500007c02 */ /* 0x010fce0008000f00 */
.L_x_172:
[----:B-1----:R1:W2:Y:S02]  /*85f0*/  SYNCS.PHASECHK.TRANS64.TRYWAIT P0, [R0+URZ], R3 ;  /* 0x00000003000075a7 */ /* 0x0022a400080011ff */
[----:B--2---:R-:W-:Y:S05]  /*8600*/  @!P0 NANOSLEEP.SYNCS 0x989680 ;  /* 0x009896800000895d */ /* 0x004fea0003900000 */
[----:B------:R-:W2:Y:S02]  /*8610*/  @!P0 SYNCS.PHASECHK.TRANS64 P0, [R0+URZ], R3 ;  /* 0x00000003000085a7 */ /* 0x000ea400080010ff */
[----:B--2---:R-:W-:Y:S05]  /*8620*/  @!P0 BRA `(.L_x_172) ;  /* 0xfffffffc00f08947 */ /* 0x004fea000383ffff */
[----:B------:R-:W-:Y:S05]  /*8630*/  BRA `(.L_x_173) ;  /* 0xffffffa400c47947 */ /* 0x000fea000383ffff */
.L_x_52:
[----:B----4-:R-:W-:-:S07]  /*8640*/  MOV R0, UR5 ;  /* 0x0000000500007c02 */ /* 0x010fce0008000f00 */
.L_x_174:
[----:B-1----:R1:W2:Y:S02]  /*8650*/  SYNCS.PHASECHK.TRANS64.TRYWAIT P0, [R0+URZ], R3 ;  /* 0x00000003000075a7 */ /* 0x0022a400080011ff */
[----:B--2---:R-:W-:Y:S05]  /*8660*/  @!P0 NANOSLEEP.SYNCS 0x989680 ;  /* 0x009896800000895d */ /* 0x004fea0003900000 */
[----:B------:R-:W2:Y:S02]  /*8670*/  @!P0 SYNCS.PHASECHK.TRANS64 P0, [R0+URZ], R3 ;  /* 0x00000003000085a7 */ /* 0x000ea400080010ff */
[----:B--2---:R-:W-:Y:S05]  /*8680*/  @!P0 BRA `(.L_x_174) ;  /* 0xfffffffc00f08947 */ /* 0x004fea000383ffff */
[----:B------:R-:W-:Y:S05]  /*8690*/  BRA `(.L_x_175) ;  /* 0xffffffa400d07947 */ /* 0x000fea000383ffff */
.L_x_53:
[----:B----4-:R-:W-:-:S07]  /*86a0*/  MOV R0, UR5 ;  /* 0x0000000500007c02 */ /* 0x010fce0008000f00 */
.L_x_176:
[----:B-1----:R1:W2:Y:S02]  /*86b0*/  SYNCS.PHASECHK.TRANS64.TRYWAIT P0, [R0+URZ], R3 ;  /* 0x00000003000075a7 */ /* 0x0022a400080011ff */
[----:B--2---:R-:W-:Y:S05]  /*86c0*/  @!P0 NANOSLEEP.SYNCS 0x989680 ;  /* 0x009896800000895d */ /* 0x004fea0003900000 */
[----:B------:R-:W2:Y:S02]  /*86d0*/  @!P0 SYNCS.PHASECHK.TRANS64 P0, [R0+URZ], R3 ;  /* 0x00000003000085a7 */ /* 0x000ea400080010ff */
[----:B--2---:R-:W-:Y:S05]  /*86e0*/  @!P0 BRA `(.L_x_176) ;  /* 0xfffffffc00f08947 */ /* 0x004fea000383ffff */
[----:B------:R-:W-:Y:S05]  /*86f0*/  BRA `(.L_x_177) ;  /* 0xffffffa400dc7947 */ /* 0x000fea000383ffff */
.L_x_54:
[----:B----4-:R-:W-:-:S07]  /*8700*/  MOV R0, UR5 ;  /* 0x0000000500007c02 */ /* 0x010fce0008000f00 */
.L_x_178:
[----:B-1----:R1:W2:Y:S02]  /*8710*/  SYNCS.PHASECHK.TRANS64.TRYWAIT P0, [R0+URZ], R3 ;  /* 0x00000003000075a7 */ /* 0x0022a400080011ff */
[----:B--2---:R-:W-:Y:S05]  /*8720*/  @!P0 NANOSLEEP.SYNCS 0x989680 ;  /* 0x009896800000895d */ /* 0x004fea0003900000 */
[----:B------:R-:W2:Y:S02]  /*8730*/  @!P0 SYNCS.PHASECHK.TRANS64 P0, [R0+URZ], R3 ;  /* 0x00000003000085a7 */ /* 0x000ea400080010ff */
[----:B--2---:R-:W-:Y:S05]  /*8740*/  @!P0 BRA `(.L_x_178) ;  /* 0xfffffffc00f08947 */ /* 0x004fea000383ffff */
[----:B------:R-:W-:Y:S05]  /*8750*/  BRA `(.L_x_179) ;  /* 0xffffffa400e87947 */ /* 0x000fea000383ffff */
.L_x_55:
[----:B----4-:R-:W-:-:S07]  /*8760*/  MOV R0, UR5 ;  /* 0x0000000500007c02 */ /* 0x010fce0008000f00 */
.L_x_180:
[----:B-1----:R1:W2:Y:S02]  /*8770*/  SYNCS.PHASECHK.TRANS64.TRYWAIT P0, [R0+URZ], R3 ;  /* 0x00000003000075a7 */ /* 0x0022a400080011ff */
[----:B--2---:R-:W-:Y:S05]  /*8780*/  @!P0 NANOSLEEP.SYNCS 0x989680 ;  /* 0x009896800000895d */ /* 0x004fea0003900000 */
[----:B------:R-:W2:Y:S02]  /*8790*/  @!P0 SYNCS.PHASECHK.TRANS64 P0, [R0+URZ], R3 ;  /* 0x00000003000085a7 */ /* 0x000ea400080010ff */
[----:B--2---:R-:W-:Y:S05]  /*87a0*/  @!P0 BRA `(.L_x_180) ;  /* 0xfffffffc00f08947 */ /* 0x004fea000383ffff */
[----:B------:R-:W-:Y:S05]  /*87b0*/  BRA `(.L_x_181) ;  /* 0xffffffa400f47947 */ /* 0x000fea000383ffff */
.L_x_56:
[----:B----4-:R-:W-:-:S07]  /*87c0*/  MOV R0, UR5 ;  /* 0x0000000500007c02 */ /* 0x010fce0008000f00 */
.L_x_182:
[----:B-1----:R1:W2:Y:S02]  /*87d0*/  SYNCS.PHASECHK.TRANS64.TRYWAIT P0, [R0+URZ], R3 ;  /* 0x00000003000075a7 */ /* 0x0022a400080011ff */
[----:B--2---:R-:W-:Y:S05]  /*87e0*/  @!P0 NANOSLEEP.SYNCS 0x989680 ;  /* 0x009896800000895d */ /* 0x004fea0003900000 */
[----:B------:R-:W2:Y:S02]  /*87f0*/  @!P0 SYNCS.PHASECHK.TRANS64 P0, [R0+URZ], R3 ;  /* 0x00000003000085a7 */ /* 0x000ea400080010ff */
[----:B--2---:R-:W-:Y:S05]  /*8800*/  @!P0 BRA `(.L_x_182) ;  /* 0xfffffffc00f08947 */ /* 0x004fea000383ffff */
[----:B------:R-:W-:Y:S05]  /*8810*/  BRA `(.L_x_183) ;  /* 0xffffffa800007947 */ /* 0x000fea000383ffff */
.L_x_59:
[----:B-1----:R1:W2:Y:S02]  /*8820*/  SYNCS.PHASECHK.TRANS64.TRYWAIT P0, [R0+URZ+0x1f0], R5 ;  /* 0x0001f005000075a7 */ /* 0x0022a400080011ff */
[----:B--2---:R-:W-:Y:S05]  /*8830*/  @!P0 NANOSLEEP.SYNCS 0x989680 ;  /* 0x009896800000895d */ /* 0x004fea0003900000 */
[----:B------:R-:W2:Y:S02]  /*8840*/  @!P0 SYNCS.PHASECHK.TRANS64 P0, [R0+URZ+0x1f0], R5 ;  /* 0x0001f005000085a7 */ /* 0x000ea400080010ff */
[----:B--2---:R-:W-:Y:S05]  /*8850*/  @!P0 BRA `(.L_x_59) ;  /* 0xfffffffc00f08947 */ /* 0x004fea000383ffff */
[----:B------:R-:W-:Y:S05]  /*8860*/  BRA `(.L_x_184) ;  /* 0xffffffa8005c7947 */ /* 0x000fea000383ffff */
.L_x_60:
[----:B------:R-:W-:-:S07]  /*8870*/  MOV R0, UR5 ;  /* 0x0000000500007c02 */ /* 0x000fce0008000f00 */
.L_x_185:
[----:B-1----:R1:W2:Y:S02]  /*8880*/  SYNCS.PHASECHK.TRANS64.TRYWAIT P0, [R0+URZ+0x1a0], R5 ;  /* 0x0001a005000075a7 */ /* 0x0022a400080011ff */
[----:B--2---:R-:W-:Y:S05]  /*8890*/  @!P0 NANOSLEEP.SYNCS 0x989680 ;  /* 0x009896800000895d */ /* 0x004fea0003900000 */
[----:B------:R-:W2:Y:S02]  /*88a0*/  @!P0 SYNCS.PHASECHK.TRANS64 P0, [R0+URZ+0x1a0], R5 ;  /* 0x0001a005000085a7 */ /* 0x000ea400080010ff */
[----:B--2---:R-:W-:Y:S05]  /*88b0*/  @!P0 BRA `(.L_x_185) ;  /* 0xfffffffc00f08947 */ /* 0x004fea000383ffff */
[----:B------:R-:W-:Y:S05]  /*88c0*/  BRA `(.L_x_186) ;  /* 0xffffffa8006c7947 */ /* 0x000fea000383ffff */
.L_x_61:
[----:B-1----:R1:W2:Y:S02]  /*88d0*/  SYNCS.PHASECHK.TRANS64.TRYWAIT P1, [R0+URZ+0x190], R5 ;  /* 0x00019005000075a7 */ /* 0x0022a400080211ff */
[----:B--2---:R-:W-:Y:S05]  /*88e0*/  @!P1 NANOSLEEP.SYNCS 0x989680 ;  /* 0x009896800000995d */ /* 0x004fea0003900000 */
[----:B------:R-:W2:Y:S02]  /*88f0*/  @!P1 SYNCS.PHASECHK.TRANS64 P1, [R0+URZ+0x190], R5 ;  /* 0x00019005000095a7 */ /* 0x000ea400080210ff */
[----:B--2---:R-:W-:Y:S05]  /*8900*/  @!P1 BRA `(.L_x_61) ;  /* 0xfffffffc00f09947 */ /* 0x004fea000383ffff */
[----:B------:R-:W-:Y:S05]  /*8910*/  BRA `(.L_x_187) ;  /* 0xffffffa8009c7947 */ /* 0x000fea000383ffff */
.L_x_64:
[----:B------:R-:W-:-:S07]  /*8920*/  MOV R0, UR5 ;  /* 0x0000000500007c02 */ /* 0x000fce0008000f00 */
.L_x_188:
[----:B-1----:R1:W2:Y:S02]  /*8930*/  SYNCS.PHASECHK.TRANS64.TRYWAIT P0, [R0+URZ+0x1a0], R3 ;  /* 0x0001a003000075a7 */ /* 0x0022a400080011ff */
[----:B--2---:R-:W-:Y:S05]  /*8940*/  @!P0 NANOSLEEP.SYNCS 0x989680 ;  /* 0x009896800000895d */ /* 0x004fea0003900000 */
[----:B------:R-:W2:Y:S02]  /*8950*/  @!P0 SYNCS.PHASECHK.TRANS64 P0, [R0+URZ+0x1a0], R3 ;  /* 0x0001a003000085a7 */ /* 0x000ea400080010ff */
[----:B--2---:R-:W-:Y:S05]  /*8960*/  @!P0 BRA `(.L_x_188) ;  /* 0xfffffffc00f08947 */ /* 0x004fea000383ffff */
[----:B------:R-:W-:Y:S05]  /*8970*/  BRA `(.L_x_63) ;  /* 0xffffffa800f07947 */ /* 0x000fea000383ffff */
.L_x_71:
[----:B-1----:R1:W2:Y:S02]  /*8980*/  SYNCS.PHASECHK.TRANS64.TRYWAIT P1, [R0+URZ+0x190], R5 ;  /* 0x00019005000075a7 */ /* 0x0022a400080211ff */
[----:B--2---:R-:W-:Y:S05]  /*8990*/  @!P1 NANOSLEEP.SYNCS 0x989680 ;  /* 0x009896800000995d */ /* 0x004fea0003900000 */
[----:B------:R-:W2:Y:S02]  /*89a0*/  @!P1 SYNCS.PHASECHK.TRANS64 P1, [R0+URZ+0x190], R5 ;  /* 0x00019005000095a7 */ /* 0x000ea400080210ff */
[----:B--2---:R-:W-:Y:S05]  /*89b0*/  @!P1 BRA `(.L_x_71) ;  /* 0xfffffffc00f09947 */ /* 0x004fea000383ffff */
[----:B------:R-:W-:Y:S05]  /*89c0*/  BRA `(.L_x_189) ;  /* 0xffffffb000507947 */ /* 0x000fea000383ffff */
.L_x_72:
[----:B------:R-:W-:-:S07]  /*89d0*/  MOV R3, UR14 ;  /* 0x0000000e00037c02 */ /* 0x000fce0008000f00 */
.L_x_190:
[----:B-1----:R1:W2:Y:S02]  /*89e0*/  SYNCS.PHASECHK.TRANS64.TRYWAIT P0, [R3+URZ+0x1d0], R0 ;  /* 0x0001d000030075a7 */ /* 0x0022a400080011ff */
[----:B--2---:R-:W-:Y:S05]  /*89f0*/  @!P0 NANOSLEEP.SYNCS 0x989680 ;  /* 0x009896800000895d */ /* 0x004fea0003900000 */
[----:B------:R-:W2:Y:S02]  /*8a00*/  @!P0 SYNCS.PHASECHK.TRANS64 P0, [R3+URZ+0x1d0], R0 ;  /* 0x0001d000030085a7 */ /* 0x000ea400080010ff */
[----:B--2---:R-:W-:Y:S05]  /*8a10*/  @!P0 BRA `(.L_x_190) ;  /* 0xfffffffc00f08947 */ /* 0x004fea000383ffff */
[----:B------:R-:W-:Y:S05]  /*8a20*/  BRA `(.L_x_191) ;  /* 0xffffffb0009c7947 */ /* 0x000fea000383ffff */
.L_x_75:
[----:B------:R-:W-:Y:S07]  /*8a30*/  MOV R0, UR7 ;  /* 0x0000000700007c02 */ /* 0x000fee0008000f00 */
.L_x_192:
[----:B-1----:R1:W2:Y:S02]  /*8a40*/  SYNCS.PHASECHK.TRANS64.TRYWAIT P0, [R0+URZ], R3 ;  /* 0x00000003000075a7 */ /* 0x0022a400080011ff */
[----:B--2---:R-:W-:Y:S05]  /*8a50*/  @!P0 NANOSLEEP.SYNCS 0x989680 ;  /* 0x009896800000895d */ /* 0x004fea0003900000 */
[----:B------:R-:W2:Y:S02]  /*8a60*/  @!P0 SYNCS.PHASECHK.TRANS64 P0, [R0+URZ], R3 ;  /* 0x00000003000085a7 */ /* 0x000ea400080010ff */
[----:B--2---:R-:W-:Y:S05]  /*8a70*/  @!P0 BRA `(.L_x_192) ;  /* 0xfffffffc00f08947 */ /* 0x004fea000383ffff */
[----:B------:R-:W-:Y:S05]  /*8a80*/  BRA `(.L_x_74) ;  /* 0xffffffb000b87947 */ /* 0x000fea000383ffff */
.L_x_78:
[----:B------:R-:W-:-:S07]  /*8a90*/  MOV R0, UR5 ;  /* 0x0000000500007c02 */ /* 0x000fce0008000f00 */
.L_x_193:
[----:B--2---:R2:W3:Y:S02]  /*8aa0*/  SYNCS.PHASECHK.TRANS64.TRYWAIT P0, [R0+URZ], R3 ;  /* 0x00000003000075a7 */ /* 0x0044e400080011ff */
[----:B---3--:R-:W-:Y:S05]  /*8ab0*/  @!P0 NANOSLEEP.SYNCS 0x989680 ;  /* 0x009896800000895d */ /* 0x008fea0003900000 */
[----:B------:R-:W3:Y:S02]  /*8ac0*/  @!P0 SYNCS.PHASECHK.TRANS64 P0, [R0+URZ], R3 ;  /* 0x00000003000085a7 */ /* 0x000ee400080010ff */
[----:B---3--:R-:W-:Y:S05]  /*8ad0*/  @!P0 BRA `(.L_x_193) ;  /* 0xfffffffc00f08947 */ /* 0x008fea000383ffff */
[----:B------:R-:W-:Y:S05]  /*8ae0*/  BRA `(.L_x_194) ;  /* 0xffffffb4006c7947 */ /* 0x000fea000383ffff */
.L_x_79:
[----:B------:R-:W-:-:S07]  /*8af0*/  MOV R0, UR5 ;  /* 0x0000000500007c02 */ /* 0x000fce0008000f00 */
.L_x_195:
[----:B--2---:R2:W3:Y:S02]  /*8b00*/  SYNCS.PHASECHK.TRANS64.TRYWAIT P0, [R0+URZ], R3 ;  /* 0x00000003000075a7 */ /* 0x0044e400080011ff */
[----:B---3--:R-:W-:Y:S05]  /*8b10*/  @!P0 NANOSLEEP.SYNCS 0x989680 ;  /* 0x009896800000895d */ /* 0x008fea0003900000 */
[----:B------:R-:W3:Y:S02]  /*8b20*/  @!P0 SYNCS.PHASECHK.TRANS64 P0, [R0+URZ], R3 ;  /* 0x00000003000085a7 */ /* 0x000ee400080010ff */
[----:B---3--:R-:W-:Y:S05]  /*8b30*/  @!P0 BRA `(.L_x_195) ;  /* 0xfffffffc00f08947 */ /* 0x008fea000383ffff */
[----:B------:R-:W-:Y:S05]  /*8b40*/  BRA `(.L_x_196) ;  /* 0xffffffb400787947 */ /* 0x000fea000383ffff */
.L_x_80:
[----:B------:R-:W-:-:S07]  /*8b50*/  MOV R0, UR5 ;  /* 0x0000000500007c02 */ /* 0x000fce0008000f00 */
.L_x_197:
[----:B--2---:R2:W3:Y:S02]  /*8b60*/  SYNCS.PHASECHK.TRANS64.TRYWAIT P0, [R0+URZ], R3 ;  /* 0x00000003000075a7 */ /* 0x0044e400080011ff */
[----:B---3--:R-:W-:Y:S05]  /*8b70*/  @!P0 NANOSLEEP.SYNCS 0x989680 ;  /* 0x009896800000895d */ /* 0x008fea0003900000 */
[----:B------:R-:W3:Y:S02]  /*8b80*/  @!P0 SYNCS.PHASECHK.TRANS64 P0, [R0+URZ], R3 ;  /* 0x00000003000085a7 */ /* 0x000ee400080010ff */
[----:B---3--:R-:W-:Y:S05]  /*8b90*/  @!P0 BRA `(.L_x_197) ;  /* 0xfffffffc00f08947 */ /* 0x008fea000383ffff */
[----:B------:R-:W-:Y:S05]  /*8ba0*/  BRA `(.L_x_198) ;  /* 0xffffffb400847947 */ /* 0x000fea000383ffff */
.L_x_81:
[----:B------:R-:W-:-:S07]  /*8bb0*/  MOV R0, UR6 ;  /* 0x0000000600007c02 */ /* 0x000fce0008000f00 */
.L_x_199:
[----:B--2---:R2:W3:Y:S02]  /*8bc0*/  SYNCS.PHASECHK.TRANS64.TRYWAIT P0, [R0+URZ], R3 ;  /* 0x00000003000075a7 */ /* 0x0044e400080011ff */
[----:B---3--:R-:W-:Y:S05]  /*8bd0*/  @!P0 NANOSLEEP.SYNCS 0x989680 ;  /* 0x009896800000895d */ /* 0x008fea0003900000 */
[----:B------:R-:W3:Y:S02]  /*8be0*/  @!P0 SYNCS.PHASECHK.TRANS64 P0, [R0+URZ], R3 ;  /* 0x00000003000085a7 */ /* 0x000ee400080010ff */
[----:B---3--:R-:W-:Y:S05]  /*8bf0*/  @!P0 BRA `(.L_x_199) ;  /* 0xfffffffc00f08947 */ /* 0x008fea000383ffff */
[----:B------:R-:W-:Y:S05]  /*8c00*/  BRA `(.L_x_200) ;  /* 0xffffffb400907947 */ /* 0x000fea000383ffff */
.L_x_86:
[----:B--2---:R2:W3:Y:S02]  /*8c10*/  SYNCS.PHASECHK.TRANS64.TRYWAIT P0, [R0+URZ+0x190], R3 ;  /* 0x00019003000075a7 */ /* 0x0044e400080011ff */
[----:B---3--:R-:W-:Y:S05]  /*8c20*/  @!P0 NANOSLEEP.SYNCS 0x989680 ;  /* 0x009896800000895d */ /* 0x008fea0003900000 */
[----:B------:R-:W3:Y:S02]  /*8c30*/  @!P0 SYNCS.PHASECHK.TRANS64 P0, [R0+URZ+0x190], R3 ;  /* 0x00019003000085a7 */ /* 0x000ee400080010ff */
[----:B---3--:R-:W-:Y:S05]  /*8c40*/  @!P0 BRA `(.L_x_86) ;  /* 0xfffffffc00f08947 */ /* 0x008fea000383ffff */
[----:B------:R-:W-:Y:S05]  /*8c50*/  BRA `(.L_x_201) ;  /* 0xffffffb800987947 */ /* 0x000fea000383ffff */
.L_x_89:
[----:B------:R-:W-:Y:S07]  /*8c60*/  MOV R0, UR7 ;  /* 0x0000000700007c02 */ /* 0x000fee0008000f00 */
.L_x_202:
[----:B--2---:R2:W3:Y:S02]  /*8c70*/  SYNCS.PHASECHK.TRANS64.TRYWAIT P0, [R0+URZ+0x188], R3 ;  /* 0x00018803000075a7 */ /* 0x0044e400080011ff */
[----:B---3--:R-:W-:Y:S05]  /*8c80*/  @!P0 NANOSLEEP.SYNCS 0x989680 ;  /* 0x009896800000895d */ /* 0x008fea0003900000 */
[----:B------:R-:W3:Y:S02]  /*8c90*/  @!P0 SYNCS.PHASECHK.TRANS64 P0, [R0+URZ+0x188], R3 ;  /* 0x00018803000085a7 */ /* 0x000ee400080010ff */
[----:B---3--:R-:W-:Y:S05]  /*8ca0*/  @!P0 BRA `(.L_x_202) ;  /* 0xfffffffc00f08947 */ /* 0x008fea000383ffff */
[----:B------:R-:W-:Y:S05]  /*8cb0*/  BRA `(.L_x_88) ;  /* 0xffffffbc00787947 */ /* 0x000fea000383ffff */
.L_x_92:
[----:B------:R-:W-:Y:S07]  /*8cc0*/  MOV R3, UR7 ;  /* 0x0000000700037c02 */ /* 0x000fee0008000f00 */
.L_x_203:
[----:B-1----:R1:W2:Y:S02]  /*8cd0*/  SYNCS.PHASECHK.TRANS64.TRYWAIT P0, [R3+URZ+0x168], R12 ;  /* 0x0001680c030075a7 */ /* 0x0022a400080011ff */
[----:B--2---:R-:W-:Y:S05]  /*8ce0*/  @!P0 NANOSLEEP.SYNCS 0x989680 ;  /* 0x009896800000895d */ /* 0x004fea0003900000 */
[----:B------:R-:W2:Y:S02]  /*8cf0*/  @!P0 SYNCS.PHASECHK.TRANS64 P0, [R3+URZ+0x168], R12 ;  /* 0x0001680c030085a7 */ /* 0x000ea400080010ff */
[----:B--2---:R-:W-:Y:S05]  /*8d00*/  @!P0 BRA `(.L_x_203) ;  /* 0xfffffffc00f08947 */ /* 0x004fea000383ffff */
[----:B------:R-:W-:Y:S05]  /*8d10*/  BRA `(.L_x_204) ;  /* 0xffffffbc00f07947 */ /* 0x000fea000383ffff */
.L_x_93:
[----:B-1----:R-:W-:Y:S07]  /*8d20*/  MOV R3, UR7 ;  /* 0x0000000700037c02 */ /* 0x002fee0008000f00 */
.L_x_205:
[----:B-1----:R1:W2:Y:S02]  /*8d30*/  SYNCS.PHASECHK.TRANS64.TRYWAIT P0, [R3+URZ+0x170], R12 ;  /* 0x0001700c030075a7 */ /* 0x0022a400080011ff */
[----:B--2---:R-:W-:Y:S05]  /*8d40*/  @!P0 NANOSLEEP.SYNCS 0x989680 ;  /* 0x009896800000895d */ /* 0x004fea0003900000 */
[----:B------:R-:W2:Y:S02]  /*8d50*/  @!P0 SYNCS.PHASECHK.TRANS64 P0, [R3+URZ+0x170], R12 ;  /* 0x0001700c030085a7 */ /* 0x000ea400080010ff */
[----:B--2---:R-:W-:Y:S05]  /*8d60*/  @!P0 BRA `(.L_x_205) ;  /* 0xfffffffc00f08947 */ /* 0x004fea000383ffff */
[----:B------:R-:W-:Y:S05]  /*8d70*/  BRA `(.L_x_206) ;  /* 0xffffffc000307947 */ /* 0x000fea000383ffff */
.L_x_94:
[----:B------:R-:W-:Y:S07]  /*8d80*/  MOV R3, UR7 ;  /* 0x0000000700037c02 */ /* 0x000fee0008000f00 */
.L_x_207:
[----:B-1----:R1:W2:Y:S02]  /*8d90*/  SYNCS.PHASECHK.TRANS64.TRYWAIT P0, [R3+URZ+0x178], R12 ;  /* 0x0001780c030075a7 */ /* 0x0022a400080011ff */
[----:B--2---:R-:W-:Y:S05]  /*8da0*/  @!P0 NANOSLEEP.SYNCS 0x989680 ;  /* 0x009896800000895d */ /* 0x004fea0003900000 */
[----:B------:R-:W2:Y:S02]  /*8db0*/  @!P0 SYNCS.PHASECHK.TRANS64 P0, [R3+URZ+0x178], R12 ;  /* 0x0001780c030085a7 */ /* 0x000ea400080010ff */
[----:B--2---:R-:W-:Y:S05]  /*8dc0*/  @!P0 BRA `(.L_x_207) ;  /* 0xfffffffc00f08947 */ /* 0x004fea000383ffff */
[----:B------:R-:W-:Y:S05]  /*8dd0*/  BRA `(.L_x_208) ;  /* 0xffffffc000b87947 */ /* 0x000fea000383ffff */
.L_x_96:
[----:B------:R-:W-:-:S07]  /*8de0*/  MOV R0, UR7 ;  /* 0x0000000700007c02 */ /* 0x000fce0008000f00 */
.L_x_209:
[----:B-1----:R1:W3:Y:S02]  /*8df0*/  SYNCS.PHASECHK.TRANS64.TRYWAIT P0, [R0+URZ+0x168], R3 ;  /* 0x00016803000075a7 */ /* 0x0022e400080011ff */
[----:B---3--:R-:W-:Y:S05]  /*8e00*/  @!P0 NANOSLEEP.SYNCS 0x989680 ;  /* 0x009896800000895d */ /* 0x008fea0003900000 */
[----:B------:R-:W3:Y:S02]  /*8e10*/  @!P0 SYNCS.PHASECHK.TRANS64 P0, [R0+URZ+0x168], R3 ;  /* 0x00016803000085a7 */ /* 0x000ee400080010ff */
[----:B---3--:R-:W-:Y:S05]  /*8e20*/  @!P0 BRA `(.L_x_209) ;  /* 0xfffffffc00f08947 */ /* 0x008fea000383ffff */
[----:B------:R-:W-:Y:S05]  /*8e30*/  BRA `(.L_x_210) ;  /* 0xffffffc400287947 */ /* 0x000fea000383ffff */
.L_x_97:
[----:B-1----:R-:W-:-:S07]  /*8e40*/  MOV R0, UR7 ;  /* 0x0000000700007c02 */ /* 0x002fce0008000f00 */
.L_x_211:
[----:B-1----:R1:W3:Y:S02]  /*8e50*/  SYNCS.PHASECHK.TRANS64.TRYWAIT P0, [R0+URZ+0x170], R3 ;  /* 0x00017003000075a7 */ /* 0x0022e400080011ff */
[----:B---3--:R-:W-:Y:S05]  /*8e60*/  @!P0 NANOSLEEP.SYNCS 0x989680 ;  /* 0x009896800000895d */ /* 0x008fea0003900000 */
[----:B------:R-:W3:Y:S02]  /*8e70*/  @!P0 SYNCS.PHASECHK.TRANS64 P0, [R0+URZ+0x170], R3 ;  /* 0x00017003000085a7 */ /* 0x000ee400080010ff */
[----:B---3--:R-:W-:Y:S05]  /*8e80*/  @!P0 BRA `(.L_x_211) ;  /* 0xfffffffc00f08947 */ /* 0x008fea000383ffff */
[----:B------:R-:W-:Y:S05]  /*8e90*/  BRA `(.L_x_212) ;  /* 0xffffffc400187947 */ /* 0x000fea000383ffff */
.L_x_99:
[----:B--2---:R2:W4:Y:S02]  /*8ea0*/  SYNCS.PHASECHK.TRANS64.TRYWAIT P0, [R0+URZ+0x190], R3 ;  /* 0x00019003000075a7 */ /* 0x00452400080011ff */
[----:B----4-:R-:W-:Y:S05]  /*8eb0*/  @!P0 NANOSLEEP.SYNCS 0x989680 ;  /* 0x009896800000895d */ /* 0x010fea0003900000 */
[----:B------:R-:W4:Y:S02]  /*8ec0*/  @!P0 SYNCS.PHASECHK.TRANS64 P0, [R0+URZ+0x190], R3 ;  /* 0x00019003000085a7 */ /* 0x000f2400080010ff */
[----:B----4-:R-:W-:Y:S05]  /*8ed0*/  @!P0 BRA `(.L_x_99) ;  /* 0xfffffffc00f08947 */ /* 0x010fea000383ffff */
[----:B------:R-:W-:Y:S05]  /*8ee0*/  BRA `(.L_x_213) ;  /* 0xffffffc400ec7947 */ /* 0x000fea000383ffff */
.L_x_110:
[----:B-1----:R-:W-:Y:S04]  /*8ef0*/  MOV R0, UR48 ;  /* 0x0000003000007c02 */ /* 0x002fe80008000f00 */
[----:B------:R1:W3:Y:S03]  /*8f00*/  SYNCS.PHASECHK.TRANS64.TRYWAIT P1, [R0+URZ+0x150], R3 ;  /* 0x00015003000075a7 */ /* 0x0002e600080211ff */
[----:B---3--:R-:W-:Y:S05]  /*8f10*/  @!P1 NANOSLEEP.SYNCS 0x989680 ;  /* 0x009896800000995d */ /* 0x008fea0003900000 */
[----:B------:R-:W3:Y:S02]  /*8f20*/  @!P1 SYNCS.PHASECHK.TRANS64 P1, [R0+URZ+0x150], R3 ;  /* 0x00015003000095a7 */ /* 0x000ee400080210ff */
[----:B---3--:R-:W-:Y:S05]  /*8f30*/  @!P1 BRA `(.L_x_110) ;  /* 0xfffffffc00ec9947 */ /* 0x008fea000383ffff */
[----:B------:R-:W-:Y:S05]  /*8f40*/  BRA `(.L_x_109) ;  /* 0xffffffd000f47947 */ /* 0x000fea000383ffff */
.L_x_112:
[----:B-1----:R1:W4:Y:S02]  /*8f50*/  SYNCS.PHASECHK.TRANS64.TRYWAIT P0, [R79+URZ+0x1b0], R4 ;  /* 0x0001b0044f0075a7 */ /* 0x00232400080011ff */
[----:B----4-:R-:W-:Y:S05]  /*8f60*/  @!P0 NANOSLEEP.SYNCS 0x989680 ;  /* 0x009896800000895d */ /* 0x010fea0003900000 */
[----:B------:R-:W4:Y:S02]  /*8f70*/  @!P0 SYNCS.PHASECHK.TRANS64 P0, [R79+URZ+0x1b0], R4 ;  /* 0x0001b0044f0085a7 */ /* 0x000f2400080010ff */
[----:B----4-:R-:W-:Y:S05]  /*8f80*/  @!P0 BRA `(.L_x_112) ;  /* 0xfffffffc00f08947 */ /* 0x010fea000383ffff */
[----:B------:R-:W-:Y:S05]  /*8f90*/  BRA `(.L_x_111) ;  /* 0xffffffd400187947 */ /* 0x000fea000383ffff */
.L_x_121:
[----:B--2---:R2:W4:Y:S02]  /*8fa0*/  SYNCS.PHASECHK.TRANS64.TRYWAIT P0, [R3+URZ+0x150], R0 ;  /* 0x00015000030075a7 */ /* 0x00452400080011ff */
[----:B----4-:R-:W-:Y:S05]  /*8fb0*/  @!P0 NANOSLEEP.SYNCS 0x989680 ;  /* 0x009896800000895d */ /* 0x010fea0003900000 */
[----:B------:R-:W4:Y:S02]  /*8fc0*/  @!P0 SYNCS.PHASECHK.TRANS64 P0, [R3+URZ+0x150], R0 ;  /* 0x00015000030085a7 */ /* 0x000f2400080010ff */
[----:B----4-:R-:W-:Y:S05]  /*8fd0*/  @!P0 BRA `(.L_x_121) ;  /* 0xfffffffc00f08947 */ /* 0x010fea000383ffff */
[----:B------:R-:W-:Y:S05]  /*8fe0*/  BRA `(.L_x_120) ;  /* 0xffffffdc00087947 */ /* 0x000fea000383ffff */
.L_x_130:
[----:B--2---:R2:W4:Y:S02]  /*8ff0*/  SYNCS.PHASECHK.TRANS64.TRYWAIT P0, [R4+URZ+0x150], R3 ;  /* 0x00015003040075a7 */ /* 0x00452400080011ff */
[----:B----4-:R-:W-:Y:S05]  /*9000*/  @!P0 NANOSLEEP.SYNCS 0x989680 ;  /* 0x009896800000895d */ /* 0x010fea0003900000 */
[----:B------:R-:W4:Y:S02]  /*9010*/  @!P0 SYNCS.PHASECHK.TRANS64 P0, [R4+URZ+0x150], R3 ;  /* 0x00015003040085a7 */ /* 0x000f2400080010ff */
[----:B----4-:R-:W-:Y:S05]  /*9020*/  @!P0 BRA `(.L_x_130) ;  /* 0xfffffffc00f08947 */ /* 0x010fea000383ffff */
[----:B------:R-:W-:Y:S05]  /*9030*/  BRA `(.L_x_129) ;  /* 0xffffffe4001c7947 */ /* 0x000fea000383ffff */
        .weak           $__internal_0_$__cuda_sm10x_tcgen05_guardrail_trap_col_being_dealloced_not_returned_by_alloc
        .type           $__internal_0_$__cuda_sm10x_tcgen05_guardrail_trap_col_being_dealloced_not_returned_by_alloc,@function
        .size           $__internal_0_$__cuda_sm10x_tcgen05_guardrail_trap_col_being_dealloced_not_returned_by_alloc,($__internal_1_$__cuda_sm10x_tcgen05_guardrail_trap_phase_invalid_during_alloc - $__internal_0_$__cuda_sm10x_tcgen05_guardrail_trap_col_being_dealloced_not_returned_by_alloc)
$__internal_0_$__cuda_sm10x_tcgen05_guardrail_trap_col_being_dealloced_not_returned_by_alloc:
[----:B------:R-:W-:Y:S05]  /*9040*/  BPT.TRAP 0x1 ;  /* 0x000000040000795c */ /* 0x000fea0000300000 */
[----:B------:R-:W-:-:S04]  /*9050*/  HFMA2 R3, -RZ, RZ, 0, 0 ;  /* 0x00000000ff037431 */ /* 0x000fc800000001ff */
[----:B------:R-:W-:Y:S05]  /*9060*/  RET.REL.NODEC R2 `(_ZN7cutlass13device_kernelINS_4gemm6kernel13GemmUniversalIN4cute5tupleIJiiiiEEENS1_10collective13CollectiveMmaINS1_35MainloopSm100TmaUmmaWarpSpecializedILi21ELi2ELi4ENS5_IJNS4_1CILi1EEESB_SB_EEEEENS5_IJNSA_ILi64EEENSA_ILi96EEENSA_ILi32EEEEEENS_6half_tENS5_IJlSB_lEEESI_SJ_NS4_8TiledMMAINS4_8MMA_AtomIJNS4_20SM100_MMA_F16BF16_SSISI_SI_fLi64ELi96ELNS4_4UMMA5MajorE0ELSO_0ELNSN_7ScaleInE0ELSP_0EEEEEENS4_6LayoutISC_NS5_IJNSA_ILi0EEEST_ST_EEEEENS5_IJNS4_10UnderscoreESW_SW_EEEEENS4_13SM90_TMA_LOADENS4_14ComposedLayoutINS4_7SwizzleILi2ELi4ELi3EEENS4_18smem_ptr_flag_bitsILi16EEENSS_INS5_IJNSA_ILi8EEESG_EEENS5_IJSG_SB_EEEEEEEvNS4_8identityESZ_S19_vS1A_EENS_8epilogue10collective18CollectiveEpilogueINS1C_23Sm100TmaWarpSpecializedILi3ELi2ELi16ELb1ELb0EEEJSH_NS5_IJNSS_ISE_SB_EENSS_ISG_SB_EEEEESI_SJ_SI_SJ_NS1C_6fusion15FusionCallbacksIS1G_NS1K_17LinearCombinationISI_fSI_fLNS_15FloatRoundStyleE2EEESH_S1J_JEEENS4_5SM1004TMEM4LOAD26SM100_TMEM_LOAD_16dp256b4xESZ_S19_NS4_17SM75_U32x4_LDSM_NENS4_14SM90_TMA_STOREES19_NS4_17SM90_U32x4_STSM_NENS4_39AutoVectorizingCopyWithAssumedAlignmentILi128EEEEEEvvEEEEvNT_6ParamsE) ;  /* 0xffffff6c02e47950 */ /* 0x000fea0003c3ffff */
        .weak           $__internal_1_$__cuda_sm10x_tcgen05_guardrail_trap_phase_invalid_during_alloc
        .type           $__internal_1_$__cuda_sm10x_tcgen05_guardrail_trap_phase_invalid_during_alloc,@function
        .size           $__internal_1_$__cuda_sm10x_tcgen05_guardrail_trap_phase_invalid_during_alloc,($__internal_2_$__cuda_sm10x_tcgen05_guardrail_trap_unallocated_columns_being_dealloced - $__internal_1_$__cuda_sm10x_tcgen05_guardrail_trap_phase_invalid_during_alloc)
$__internal_1_$__cuda_sm10x_tcgen05_guardrail_trap_phase_invalid_during_alloc:
[----:B------:R-:W-:Y:S05]  /*9070*/  BPT.TRAP 0x1 ;  /* 0x000000040000795c */ /* 0x000fea0000300000 */
[----:B------:R-:W-:-:S04]  /*9080*/  MOV R3, 0x0 ;  /* 0x0000000000037802 */ /* 0x000fc80000000f00 */
[----:B------:R-:W-:Y:S05]  /*9090*/  RET.REL.NODEC R2 `(_ZN7cutlass13device_kernelINS_4gemm6kernel13GemmUniversalIN4cute5tupleIJiiiiEEENS1_10collective13CollectiveMmaINS1_35MainloopSm100TmaUmmaWarpSpecializedILi21ELi2ELi4ENS5_IJNS4_1CILi1EEESB_SB_EEEEENS5_IJNSA_ILi64EEENSA_ILi96EEENSA_ILi32EEEEEENS_6half_tENS5_IJlSB_lEEESI_SJ_NS4_8TiledMMAINS4_8MMA_AtomIJNS4_20SM100_MMA_F16BF16_SSISI_SI_fLi64ELi96ELNS4_4UMMA5MajorE0ELSO_0ELNSN_7ScaleInE0ELSP_0EEEEEENS4_6LayoutISC_NS5_IJNSA_ILi0EEEST_ST_EEEEENS5_IJNS4_10UnderscoreESW_SW_EEEEENS4_13SM90_TMA_LOADENS4_14ComposedLayoutINS4_7SwizzleILi2ELi4ELi3EEENS4_18smem_ptr_flag_bitsILi16EEENSS_INS5_IJNSA_ILi8EEESG_EEENS5_IJSG_SB_EEEEEEEvNS4_8identityESZ_S19_vS1A_EENS_8epilogue10collective18CollectiveEpilogueINS1C_23Sm100TmaWarpSpecializedILi3ELi2ELi16ELb1ELb0EEEJSH_NS5_IJNSS_ISE_SB_EENSS_ISG_SB_EEEEESI_SJ_SI_SJ_NS1C_6fusion15FusionCallbacksIS1G_NS1K_17LinearCombinationISI_fSI_fLNS_15FloatRoundStyleE2EEESH_S1J_JEEENS4_5SM1004TMEM4LOAD26SM100_TMEM_LOAD_16dp256b4xESZ_S19_NS4_17SM75_U32x4_LDSM_NENS4_14SM90_TMA_STOREES19_NS4_17SM90_U32x4_STSM_NENS4_39AutoVectorizingCopyWithAssumedAlignmentILi128EEEEEEvvEEEEvNT_6ParamsE) ;  /* 0xffffff6c02d87950 */ /* 0x000fea0003c3ffff */
        .weak           $__internal_2_$__cuda_sm10x_tcgen05_guardrail_trap_unallocated_columns_being_dealloced
        .type           $__internal_2_$__cuda_sm10x_tcgen05_guardrail_trap_unallocated_columns_being_dealloced,@function
        .size           $__internal_2_$__cuda_sm10x_tcgen05_guardrail_trap_unallocated_columns_being_dealloced,(.L_x_215 - $__internal_2_$__cuda_sm10x_tcgen05_guardrail_trap_unallocated_columns_being_dealloced)
$__internal_2_$__cuda_sm10x_tcgen05_guardrail_trap_unallocated_columns_being_dealloced:
[----:B------:R-:W-:Y:S05]  /*90a0*/  BPT.TRAP 0x1 ;  /* 0x000000040000795c */ /* 0x000fea0000300000 */
[----:B------:R-:W-:-:S04]  /*90b0*/  HFMA2 R3, -RZ, RZ, 0, 0 ;  /* 0x00000000ff037431 */ /* 0x000fc800000001ff */
[----:B------:R-:W-:Y:S05]  /*90c0*/  RET.REL.NODEC R2 `(_ZN7cutlass13device_kernelINS_4gemm6kernel13GemmUniversalIN4cute5tupleIJiiiiEEENS1_10collective13CollectiveMmaINS1_35MainloopSm100TmaUmmaWarpSpecializedILi21ELi2ELi4ENS5_IJNS4_1CILi1EEESB_SB_EEEEENS5_IJNSA_ILi64EEENSA_ILi96EEENSA_ILi32EEEEEENS_6half_tENS5_IJlSB_lEEESI_SJ_NS4_8TiledMMAINS4_8MMA_AtomIJNS4_20SM100_MMA_F16BF16_SSISI_SI_fLi64ELi96ELNS4_4UMMA5MajorE0ELSO_0ELNSN_7ScaleInE0ELSP_0EEEEEENS4_6LayoutISC_NS5_IJNSA_ILi0EEEST_ST_EEEEENS5_IJNS4_10UnderscoreESW_SW_EEEEENS4_13SM90_TMA_LOADENS4_14ComposedLayoutINS4_7SwizzleILi2ELi4ELi3EEENS4_18smem_ptr_flag_bitsILi16EEENSS_INS5_IJNSA_ILi8EEESG_EEENS5_IJSG_SB_EEEEEEEvNS4_8identityESZ_S19_vS1A_EENS_8epilogue10collective18CollectiveEpilogueINS1C_23Sm100TmaWarpSpecializedILi3ELi2ELi16ELb1ELb0EEEJSH_NS5_IJNSS_ISE_SB_EENSS_ISG_SB_EEEEESI_SJ_SI_SJ_NS1C_6fusion15FusionCallbacksIS1G_NS1K_17LinearCombinationISI_fSI_fLNS_15FloatRoundStyleE2EEESH_S1J_JEEENS4_5SM1004TMEM4LOAD26SM100_TMEM_LOAD_16dp256b4xESZ_S19_NS4_17SM75_U32x4_LDSM_NENS4_14SM90_TMA_STOREES19_NS4_17SM90_U32x4_STSM_NENS4_39AutoVectorizingCopyWithAssumedAlignmentILi128EEEEEEvvEEEEvNT_6ParamsE) ;  /* 0xffffff6c02cc7950 */ /* 0x000fea0003c3ffff */
.L_x_214:
[----:B------:R-:W-:-:S00]  /*90d0*/  BRA `(.L_x_214) ;  /* 0xfffffffc00fc7947 */ /* 0x000fc0000383ffff */
[----:B------:R-:W-:-:S00]  /*90e0*/  NOP ;  /* 0x0000000000007918 */ /* 0x000fc00000000000 */
        /* <DEDUP_REMOVED lines=9> */
.L_x_215:


//--------------------- .nv.global.init           --------------------------
	.section	.nv.global.init,"aw",@progbits
.nv.global.init:
	.type		$str$27,@object
	.size		$str$27,($str$28 - $str$27)
$str$27:
        /*0000*/ 	.byte	0x28, 0x61, 0x64, 0x64, 0x72, 0x65, 0x73, 0x73, 0x20, 0x26, 0x20, 0x6d, 0x61, 0x73, 0x6b, 0x29
        /*0010*/ 	.byte	0x20, 0x3d, 0x3d, 0x20, 0x30, 0x00
	.type		$str$28,@object
	.size		$str$28,($str$26 - $str$28)
$str$28:
        /*0016*/ 	.byte	0x2f, 0x74, 0x6d, 0x70, 0x2f, 0x63, 0x75, 0x74, 0x6c, 0x61, 0x73, 0x73, 0x5f, 0x73, 0x77, 0x65
        /*0026*/ 	.byte	0x65, 0x70, 0x5f, 0x73, 0x72, 0x63, 0x2f, 0x69, 0x6e, 0x63, 0x6c, 0x75, 0x64, 0x65, 0x2f, 0x63
        /*0036*/ 	.byte	0x75, 0x74, 0x65, 0x2f, 0x70, 0x6f, 0x69, 0x6e, 0x74, 0x65, 0x72, 0x5f, 0x66, 0x6c, 0x61, 0x67
        /*0046*/ 	.byte	0x67, 0x65, 0x64, 0x2e, 0x68, 0x70, 0x70, 0x00
	.type		$str$26,@object
	.size		$str$26,($str$25 - $str$26)
$str$26:
        /*004e*/ 	.byte	0x2f, 0x74, 0x6d, 0x70, 0x2f, 0x63, 0x75, 0x74, 0x6c, 0x61, 0x73, 0x73, 0x5f, 0x73, 0x77, 0x65
        /*005e*/ 	.byte	0x65, 0x70, 0x5f, 0x73, 0x72, 0x63, 0x2f, 0x69, 0x6e, 0x63, 0x6c, 0x75, 0x64, 0x65, 0x2f, 0x63
        /*006e*/ 	.byte	0x75, 0x74, 0x65, 0x2f, 0x61, 0x74, 0x6f, 0x6d, 0x2f, 0x63, 0x6f, 0x70, 0x79, 0x5f, 0x74, 0x72
        /*007e*/ 	.byte	0x61, 0x69, 0x74, 0x73, 0x5f, 0x73, 0x6d, 0x31, 0x30, 0x30, 0x2e, 0x68, 0x70, 0x70, 0x00
	.type		$str$25,@object
	.size		$str$25,(__unnamed_1 - $str$25)
$str$25:
        /*008d*/ 	.byte	0x28, 0x28, 0x75, 0x69, 0x6e, 0x74, 0x33, 0x32, 0x5f, 0x74, 0x28, 0x74, 0x68, 0x72, 0x65, 0x61
        /*009d*/ 	.byte	0x64, 0x49, 0x64, 0x78, 0x2e, 0x78, 0x29, 0x20, 0x2f, 0x20, 0x33, 0x32, 0x29, 0x20, 0x25, 0x20
        /*00ad*/ 	.byte	0x34, 0x29, 0x20, 0x3d, 0x3d, 0x20, 0x28, 0x28, 0x28, 0x74, 0x6d, 0x65, 0x6d, 0x5f, 0x61, 0x64
        /*00bd*/ 	.byte	0x64, 0x72, 0x20, 0x3e, 0x3e, 0x20, 0x31, 0x36, 0x29, 0x20, 0x2f, 0x20, 0x33, 0x32, 0x29, 0x20
        /*00cd*/ 	.byte	0x25, 0x20, 0x34, 0x29, 0x00
	.type		__unnamed_1,@object
	.size		__unnamed_1,(__unnamed_2 - __unnamed_1)
__unnamed_1:
        /*00d2*/ 	.byte	0x61, 0x75, 0x74, 0x6f, 0x20, 0x63, 0x75, 0x74, 0x65, 0x3a, 0x3a, 0x61, 0x73, 0x5f, 0x70, 0x6f
        /* <DEDUP_REMOVED lines=24> */
        /*0262*/ 	.byte	0x3e, 0x3e, 0x3e, 0x5d, 0x00
	.type		__unnamed_2,@object
	.size		__unnamed_2,(.L_2 - __unnamed_2)
__unnamed_2:
        /* <DEDUP_REMOVED lines=46> */
.L_2:


//--------------------- .nv.shared._ZN7cutlass13device_kernelINS_4gemm6kernel13GemmUniversalIN4cute5tupleIJiiiiEEENS1_10collective13CollectiveMmaINS1_35MainloopSm100TmaUmmaWarpSpecializedILi21ELi2ELi4ENS5_IJNS4_1CILi1EEESB_SB_EEEEENS5_IJNSA_ILi64EEENSA_ILi96EEENSA_ILi32EEEEEENS_6half_tENS5_IJlSB_lEEESI_SJ_NS4_8TiledMMAINS4_8MMA_AtomIJNS4_20SM100_MMA_F16BF16_SSISI_SI_fLi64ELi96ELNS4_4UMMA5MajorE0ELSO_0ELNSN_7ScaleInE0ELSP_0EEEEEENS4_6LayoutISC_NS5_IJNSA_ILi0EEEST_ST_EEEEENS5_IJNS4_10UnderscoreESW_SW_EEEEENS4_13SM90_TMA_LOADENS4_14ComposedLayoutINS4_7SwizzleILi2ELi4ELi3EEENS4_18smem_ptr_flag_bitsILi16EEENSS_INS5_IJNSA_ILi8EEESG_EEENS5_IJSG_SB_EEEEEEEvNS4_8identityESZ_S19_vS1A_EENS_8epilogue10collective18CollectiveEpilogueINS1C_23Sm100TmaWarpSpecializedILi3ELi2ELi16ELb1ELb0EEEJSH_NS5_IJNSS_ISE_SB_EENSS_ISG_SB_EEEEESI_SJ_SI_SJ_NS1C_6fusion15FusionCallbacksIS1G_NS1K_17LinearCombinationISI_fSI_fLNS_15FloatRoundStyleE2EEESH_S1J_JEEENS4_5SM1004TMEM4LOAD26SM100_TMEM_LOAD_16dp256b4xESZ_S19_NS4_17SM75_U32x4_LDSM_NENS4_14SM90_TMA_STOREES19_NS4_17SM90_U32x4_STSM_NENS4_39AutoVectorizingCopyWithAssumedAlignmentILi128EEEEEEvvEEEEvNT_6ParamsE --------------------------
	.section	.nv.shared._ZN7cutlass13device_kernelINS_4gemm6kernel13GemmUniversalIN4cute5tupleIJiiiiEEENS1_10collective13CollectiveMmaINS1_35MainloopSm100TmaUmmaWarpSpecializedILi21ELi2ELi4ENS5_IJNS4_1CILi1EEESB_SB_EEEEENS5_IJNSA_ILi64EEENSA_ILi96EEENSA_ILi32EEEEEENS_6half_tENS5_IJlSB_lEEESI_SJ_NS4_8TiledMMAINS4_8MMA_AtomIJNS4_20SM100_MMA_F16BF16_SSISI_SI_fLi64ELi96ELNS4_4UMMA5MajorE0ELSO_0ELNSN_7ScaleInE0ELSP_0EEEEEENS4_6LayoutISC_NS5_IJNSA_ILi0EEEST_ST_EEEEENS5_IJNS4_10UnderscoreESW_SW_EEEEENS4_13SM90_TMA_LOADENS4_14ComposedLayoutINS4_7SwizzleILi2ELi4ELi3EEENS4_18smem_ptr_flag_bitsILi16EEENSS_INS5_IJNSA_ILi8EEESG_EEENS5_IJSG_SB_EEEEEEEvNS4_8identityESZ_S19_vS1A_EENS_8epilogue10collective18CollectiveEpilogueINS1C_23Sm100TmaWarpSpecializedILi3ELi2ELi16ELb1ELb0EEEJSH_NS5_IJNSS_ISE_SB_EENSS_ISG_SB_EEEEESI_SJ_SI_SJ_NS1C_6fusion15FusionCallbacksIS1G_NS1K_17LinearCombinationISI_fSI_fLNS_15FloatRoundStyleE2EEESH_S1J_JEEENS4_5SM1004TMEM4LOAD26SM100_TMEM_LOAD_16dp256b4xESZ_S19_NS4_17SM75_U32x4_LDSM_NENS4_14SM90_TMA_STOREES19_NS4_17SM90_U32x4_STSM_NENS4_39AutoVectorizingCopyWithAssumedAlignmentILi128EEEEEEvvEEEEvNT_6ParamsE,"aw",@nobits
	.sectionflags	@""
	.align	16
	.zero		1024


//--------------------- .nv.shared.reserved.0     --------------------------
	.section	.nv.shared.reserved.0,"aw",@nobits
	.weak		__nv_reservedSMEM_offset_0_alias
	.size		__nv_reservedSMEM_offset_0_alias, 0, 64
	.other		__nv_reservedSMEM_offset_0_alias,@"STO_CUDA_RESERVED_SHARED STV_DEFAULT"
__nv_reservedSMEM_offset_0_alias:
	.zero		0
.nv.shared.reserved.0:
	.zero		64
	.weak		__nv_reservedSMEM_tcgen05_partition
	.type		__nv_reservedSMEM_tcgen05_partition,@object
	.size		__nv_reservedSMEM_tcgen05_partition,(.L_0 - __nv_reservedSMEM_tcgen05_partition)
__nv_reservedSMEM_tcgen05_partition:
	.zero		32
.L_0:


//--------------------- .nv.global                --------------------------
	.section	.nv.global,"aw",@nobits
.nv.global:
	.type		_ZN40_INTERNAL_3330ed65_4_k_cu_a7d830ba_134474cute1_E,@object
	.size		_ZN40_INTERNAL_3330ed65_4_k_cu_a7d830ba_134474cute1_E,(_ZN40_INTERNAL_3330ed65_4_k_cu_a7d830ba_134474cuda3std3__45__cpo6cbeginE - _ZN40_INTERNAL_3330ed65_4_k_cu_a7d830ba_134474cute1_E)
_ZN40_INTERNAL_3330ed65_4_k_cu_a7d830ba_134474cute1_E:
	.zero		1
	.type		_ZN40_INTERNAL_3330ed65_4_k_cu_a7d830ba_134474cuda3std3__45__cpo6cbeginE,@object
	.size		_ZN40_INTERNAL_3330ed65_4_k_cu_a7d830ba_134474cuda3std3__45__cpo6cbeginE,(_ZN40_INTERNAL_3330ed65_4_k_cu_a7d830ba_134474cuda3std3__48in_placeE - _ZN40_INTERNAL_3330ed65_4_k_cu_a7d830ba_134474cuda3std3__45__cpo6cbeginE)
_ZN40_INTERNAL_3330ed65_4_k_cu_a7d830ba_134474cuda3std3__45__cpo6cbeginE:
	.zero		1
	.type		_ZN40_INTERNAL_3330ed65_4_k_cu_a7d830ba_134474cuda3std3__48in_placeE,@object
	.size		_ZN40_INTERNAL_3330ed65_4_k_cu_a7d830ba_134474cuda3std3__48in_placeE,(_ZN40_INTERNAL_3330ed65_4_k_cu_a7d830ba_134474cuda3std6ranges3__45__cpo9iter_moveE - _ZN40_INTERNAL_3330ed65_4_k_cu_a7d830ba_134474cuda3std3__48in_placeE)
_ZN40_INTERNAL_3330ed65_4_k_cu_a7d830ba_134474cuda3std3__48in_placeE:
	.zero		1
	.type		_ZN40_INTERNAL_3330ed65_4_k_cu_a7d830ba_134474cuda3std6ranges3__45__cpo9iter_moveE,@object
	.size		_ZN40_INTERNAL_3330ed65_4_k_cu_a7d830ba_134474cuda3std6ranges3__45__cpo9iter_moveE,(_ZN40_INTERNAL_3330ed65_4_k_cu_a7d830ba_134474cuda3std3__45__cpo5beginE - _ZN40_INTERNAL_3330ed65_4_k_cu_a7d830ba_134474cuda3std6ranges3__45__cpo9iter_moveE)
_ZN40_INTERNAL_3330ed65_4_k_cu_a7d830ba_134474cuda3std6ranges3__45__cpo9iter_moveE:
	.zero		1
	.type		_ZN40_INTERNAL_3330ed65_4_k_cu_a7d830ba_134474cuda3std3__45__cpo5beginE,@object
	.size		_ZN40_INTERNAL_3330ed65_4_k_cu_a7d830ba_134474cuda3std3__45__cpo5beginE,(_ZN40_INTERNAL_3330ed65_4_k_cu_a7d830ba_134474cuda3std3__442_GLOBAL__N__3330ed65_4_k_cu_a7d830ba_134476ignoreE - _ZN40_INTERNAL_3330ed65_4_k_cu_a7d830ba_134474cuda3std3__45__cpo5beginE)
_ZN40_INTERNAL_3330ed65_4_k_cu_a7d830ba_134474cuda3std3__45__cpo5beginE:
	.zero		1
	.type		_ZN40_INTERNAL_3330ed65_4_k_cu_a7d830ba_134474cuda3std3__442_GLOBAL__N__3330ed65_4_k_cu_a7d830ba_134476ignoreE,@object
	.size		_ZN40_INTERNAL_3330ed65_4_k_cu_a7d830ba_134474cuda3std3__442_GLOBAL__N__3330ed65_4_k_cu_a7d830ba_134476ignoreE,(_ZN40_INTERNAL_3330ed65_4_k_cu_a7d830ba_134474cute7productE - _ZN40_INTERNAL_3330ed65_4_k_cu_a7d830ba_134474cuda3std3__442_GLOBAL__N__3330ed65_4_k_cu_a7d830ba_134476ignoreE)
_ZN40_INTERNAL_3330ed65_4_k_cu_a7d830ba_134474cuda3std3__442_GLOBAL__N__3330ed65_4_k_cu_a7d830ba_134476ignoreE:
	.zero		1
	.type		_ZN40_INTERNAL_3330ed65_4_k_cu_a7d830ba_134474cute7productE,@object
	.size		_ZN40_INTERNAL_3330ed65_4_k_cu_a7d830ba_134474cute7productE,(_ZN40_INTERNAL_3330ed65_4_k_cu_a7d830ba_134474cuda3std3__45__cpo3endE - _ZN40_INTERNAL_3330ed65_4_k_cu_a7d830ba_134474cute7productE)
_ZN40_INTERNAL_3330ed65_4_k_cu_a7d830ba_134474cute7productE:
	.zero		1
	.type		_ZN40_INTERNAL_3330ed65_4_k_cu_a7d830ba_134474cuda3std3__45__cpo3endE,@object
	.size		_ZN40_INTERNAL_3330ed65_4_k_cu_a7d830ba_134474cuda3std3__45__cpo3endE,(_ZN40_INTERNAL_3330ed65_4_k_cu_a7d830ba_134474cuda3std3__419piecewise_constructE - _ZN40_INTERNAL_3330ed65_4_k_cu_a7d830ba_134474cuda3std3__45__cpo3endE)
_ZN40_INTERNAL_3330ed65_4_k_cu_a7d830ba_134474cuda3std3__45__cpo3endE:
	.zero		1
	.type		_ZN40_INTERNAL_3330ed65_4_k_cu_a7d830ba_134474cuda3std3__419piecewise_constructE,@object
	.size		_ZN40_INTERNAL_3330ed65_4_k_cu_a7d830ba_134474cuda3std3__419piecewise_constructE,(_ZN40_INTERNAL_3330ed65_4_k_cu_a7d830ba_134474cuda3std3__45__cpo4cendE - _ZN40_INTERNAL_3330ed65_4_k_cu_a7d830ba_134474cuda3std3__419piecewise_constructE)
_ZN40_INTERNAL_3330ed65_4_k_cu_a7d830ba_134474cuda3std3__419piecewise_constructE:
	.zero		1
	.type		_ZN40_INTERNAL_3330ed65_4_k_cu_a7d830ba_134474cuda3std3__45__cpo4cendE,@object
	.size		_ZN40_INTERNAL_3330ed65_4_k_cu_a7d830ba_134474cuda3std3__45__cpo4cendE,(_ZN40_INTERNAL_3330ed65_4_k_cu_a7d830ba_134474cuda3std6ranges3__45__cpo4swapE - _ZN40_INTERNAL_3330ed65_4_k_cu_a7d830ba_134474cuda3std3__45__cpo4cendE)
_ZN40_INTERNAL_3330ed65_4_k_cu_a7d830ba_134474cuda3std3__45__cpo4cendE:
	.zero		1
	.type		_ZN40_INTERNAL_3330ed65_4_k_cu_a7d830ba_134474cuda3std6ranges3__45__cpo4swapE,@object
	.size		_ZN40_INTERNAL_3330ed65_4_k_cu_a7d830ba_134474cuda3std6ranges3__45__cpo4swapE,(.L_10 - _ZN40_INTERNAL_3330ed65_4_k_cu_a7d830ba_134474cuda3std6ranges3__45__cpo4swapE)
_ZN40_INTERNAL_3330ed65_4_k_cu_a7d830ba_134474cuda3std6ranges3__45__cpo4swapE:
	.zero		1
.L_10:


//--------------------- .nv.constant0._ZN7cutlass13device_kernelINS_4gemm6kernel13GemmUniversalIN4cute5tupleIJiiiiEEENS1_10collective13CollectiveMmaINS1_35MainloopSm100TmaUmmaWarpSpecializedILi21ELi2ELi4ENS5_IJNS4_1CILi1EEESB_SB_EEEEENS5_IJNSA_ILi64EEENSA_ILi96EEENSA_ILi32EEEEEENS_6half_tENS5_IJlSB_lEEESI_SJ_NS4_8TiledMMAINS4_8MMA_AtomIJNS4_20SM100_MMA_F16BF16_SSISI_SI_fLi64ELi96ELNS4_4UMMA5MajorE0ELSO_0ELNSN_7ScaleInE0ELSP_0EEEEEENS4_6LayoutISC_NS5_IJNSA_ILi0EEEST_ST_EEEEENS5_IJNS4_10UnderscoreESW_SW_EEEEENS4_13SM90_TMA_LOADENS4_14ComposedLayoutINS4_7SwizzleILi2ELi4ELi3EEENS4_18smem_ptr_flag_bitsILi16EEENSS_INS5_IJNSA_ILi8EEESG_EEENS5_IJSG_SB_EEEEEEEvNS4_8identityESZ_S19_vS1A_EENS_8epilogue10collective18CollectiveEpilogueINS1C_23Sm100TmaWarpSpecializedILi3ELi2ELi16ELb1ELb0EEEJSH_NS5_IJNSS_ISE_SB_EENSS_ISG_SB_EEEEESI_SJ_SI_SJ_NS1C_6fusion15FusionCallbacksIS1G_NS1K_17LinearCombinationISI_fSI_fLNS_15FloatRoundStyleE2EEESH_S1J_JEEENS4_5SM1004TMEM4LOAD26SM100_TMEM_LOAD_16dp256b4xESZ_S19_NS4_17SM75_U32x4_LDSM_NENS4_14SM90_TMA_STOREES19_NS4_17SM90_U32x4_STSM_NENS4_39AutoVectorizingCopyWithAssumedAlignmentILi128EEEEEEvvEEEEvNT_6ParamsE --------------------------
	.section	.nv.constant0._ZN7cutlass13device_kernelINS_4gemm6kernel13GemmUniversalIN4cute5tupleIJiiiiEEENS1_10collective13CollectiveMmaINS1_35MainloopSm100TmaUmmaWarpSpecializedILi21ELi2ELi4ENS5_IJNS4_1CILi1EEESB_SB_EEEEENS5_IJNSA_ILi64EEENSA_ILi96EEENSA_ILi32EEEEEENS_6half_tENS5_IJlSB_lEEESI_SJ_NS4_8TiledMMAINS4_8MMA_AtomIJNS4_20SM100_MMA_F16BF16_SSISI_SI_fLi64ELi96ELNS4_4UMMA5MajorE0ELSO_0ELNSN_7ScaleInE0ELSP_0EEEEEENS4_6LayoutISC_NS5_IJNSA_ILi0EEEST_ST_EEEEENS5_IJNS4_10UnderscoreESW_SW_EEEEENS4_13SM90_TMA_LOADENS4_14ComposedLayoutINS4_7SwizzleILi2ELi4ELi3EEENS4_18smem_ptr_flag_bitsILi16EEENSS_INS5_IJNSA_ILi8EEESG_EEENS5_IJSG_SB_EEEEEEEvNS4_8identityESZ_S19_vS1A_EENS_8epilogue10collective18CollectiveEpilogueINS1C_23Sm100TmaWarpSpecializedILi3ELi2ELi16ELb1ELb0EEEJSH_NS5_IJNSS_ISE_SB_EENSS_ISG_SB_EEEEESI_SJ_SI_SJ_NS1C_6fusion15FusionCallbacksIS1G_NS1K_17LinearCombinationISI_fSI_fLNS_15FloatRoundStyleE2EEESH_S1J_JEEENS4_5SM1004TMEM4LOAD26SM100_TMEM_LOAD_16dp256b4xESZ_S19_NS4_17SM75_U32x4_LDSM_NENS4_14SM90_TMA_STOREES19_NS4_17SM90_U32x4_STSM_NENS4_39AutoVectorizingCopyWithAssumedAlignmentILi128EEEEEEvvEEEEvNT_6ParamsE,"a",@progbits
	.sectionflags	@""
	.align	4
.nv.constant0._ZN7cutlass13device_kernelINS_4gemm6kernel13GemmUniversalIN4cute5tupleIJiiiiEEENS1_10collective13CollectiveMmaINS1_35MainloopSm100TmaUmmaWarpSpecializedILi21ELi2ELi4ENS5_IJNS4_1CILi1EEESB_SB_EEEEENS5_IJNSA_ILi64EEENSA_ILi96EEENSA_ILi32EEEEEENS_6half_tENS5_IJlSB_lEEESI_SJ_NS4_8TiledMMAINS4_8MMA_AtomIJNS4_20SM100_MMA_F16BF16_SSISI_SI_fLi64ELi96ELNS4_4UMMA5MajorE0ELSO_0ELNSN_7ScaleInE0ELSP_0EEEEEENS4_6LayoutISC_NS5_IJNSA_ILi0EEEST_ST_EEEEENS5_IJNS4_10UnderscoreESW_SW_EEEEENS4_13SM90_TMA_LOADENS4_14ComposedLayoutINS4_7SwizzleILi2ELi4ELi3EEENS4_18smem_ptr_flag_bitsILi16EEENSS_INS5_IJNSA_ILi8EEESG_EEENS5_IJSG_SB_EEEEEEEvNS4_8identityESZ_S19_vS1A_EENS_8epilogue10collective18CollectiveEpilogueINS1C_23Sm100TmaWarpSpecializedILi3ELi2ELi16ELb1ELb0EEEJSH_NS5_IJNSS_ISE_SB_EENSS_ISG_SB_EEEEESI_SJ_SI_SJ_NS1C_6fusion15FusionCallbacksIS1G_NS1K_17LinearCombinationISI_fSI_fLNS_15FloatRoundStyleE2EEESH_S1J_JEEENS4_5SM1004TMEM4LOAD26SM100_TMEM_LOAD_16dp256b4xESZ_S19_NS4_17SM75_U32x4_LDSM_NENS4_14SM90_TMA_STOREES19_NS4_17SM90_U32x4_STSM_NENS4_39AutoVectorizingCopyWithAssumedAlignmentILi128EEEEEEvvEEEEvNT_6ParamsE:
	.zero		2944


//--------------------- SYMBOLS --------------------------

	.type		.nv.reservedSmem.offset0,@object
	.size		.nv.reservedSmem.offset0,0x4
	.type		.nv.reservedSmem.cap,@object
	.size		.nv.reservedSmem.cap,0x4
	.type		__assertfail,@function
